//
// Generated by NVIDIA NVVM Compiler
//
// Compiler Build ID: CL-36424714
// Cuda compilation tools, release 13.0, V13.0.88
// Based on NVVM 20.0.0
//

.version 9.0
.target sm_100
.address_size 64

	// .globl	_Z10commonlinePK6float2iiiffPfS2_
.global .align 4 .b8 __cudart_i2opi_f[24] = {65, 144, 67, 60, 153, 149, 98, 219, 192, 221, 52, 245, 209, 87, 39, 252, 41, 21, 68, 78, 110, 131, 249, 162};

.visible .entry _Z10commonlinePK6float2iiiffPfS2_(
	.param .u64 .ptr .align 1 _Z10commonlinePK6float2iiiffPfS2__param_0,
	.param .u32 _Z10commonlinePK6float2iiiffPfS2__param_1,
	.param .u32 _Z10commonlinePK6float2iiiffPfS2__param_2,
	.param .u32 _Z10commonlinePK6float2iiiffPfS2__param_3,
	.param .f32 _Z10commonlinePK6float2iiiffPfS2__param_4,
	.param .f32 _Z10commonlinePK6float2iiiffPfS2__param_5,
	.param .u64 .ptr .align 1 _Z10commonlinePK6float2iiiffPfS2__param_6,
	.param .u64 .ptr .align 1 _Z10commonlinePK6float2iiiffPfS2__param_7
)
{
	.local .align 4 .b8 	__local_depot0[28];
	.reg .b64 	%SP;
	.reg .b64 	%SPL;
	.reg .pred 	%p<55>;
	.reg .b32 	%r<202>;
	.reg .b32 	%f<695>;
	.reg .b64 	%rd<97>;
	.reg .b64 	%fd<108>;

	mov.u64 	%SPL, __local_depot0;
	ld.param.u64 	%rd16, [_Z10commonlinePK6float2iiiffPfS2__param_0];
	ld.param.u32 	%r71, [_Z10commonlinePK6float2iiiffPfS2__param_1];
	ld.param.u32 	%r72, [_Z10commonlinePK6float2iiiffPfS2__param_2];
	ld.param.u32 	%r73, [_Z10commonlinePK6float2iiiffPfS2__param_3];
	add.u64 	%rd1, %SPL, 0;
	add.u64 	%rd2, %SPL, 0;
	mov.u32 	%r74, %ctaid.x;
	mov.u32 	%r75, %ntid.x;
	mov.u32 	%r76, %tid.x;
	mad.lo.s32 	%r1, %r74, %r75, %r76;
	setp.ge.s32 	%p1, %r1, %r71;
	@%p1 bra 	$L__BB0_69;
	mov.u32 	%r77, %ctaid.y;
	mov.u32 	%r78, %ntid.y;
	mov.u32 	%r79, %tid.y;
	mad.lo.s32 	%r2, %r77, %r78, %r79;
	setp.ge.s32 	%p2, %r2, %r71;
	setp.ge.s32 	%p3, %r1, %r2;
	or.pred  	%p4, %p3, %p2;
	@%p4 bra 	$L__BB0_69;
	ld.param.f32 	%f612, [_Z10commonlinePK6float2iiiffPfS2__param_5];
	ld.param.f32 	%f610, [_Z10commonlinePK6float2iiiffPfS2__param_4];
	cvta.to.global.u64 	%rd3, %rd16;
	cvt.f64.f32 	%fd3, %f610;
	add.f64 	%fd4, %fd3, %fd3;
	cvt.f64.f32 	%fd5, %f612;
	div.rn.f64 	%fd6, %fd4, %fd5;
	add.f64 	%fd7, %fd6, 0d3FF0000000000000;
	cvt.rn.f32.f64 	%f153, %fd7;
	cvt.rpi.f32.f32 	%f1, %f153;
	setp.leu.f32 	%p5, %f1, 0f00000000;
	mov.f32 	%f693, 0f7FC00000;
	mov.f32 	%f686, 0fC0000000;
	mov.f32 	%f694, %f693;
	@%p5 bra 	$L__BB0_68;
	mul.lo.s32 	%r81, %r72, %r1;
	mul.lo.s32 	%r82, %r81, %r73;
	mul.wide.s32 	%rd21, %r82, 8;
	add.s64 	%rd4, %rd3, %rd21;
	mul.lo.s32 	%r83, %r72, %r2;
	mul.lo.s32 	%r84, %r83, %r73;
	mul.wide.s32 	%rd22, %r84, 8;
	add.s64 	%rd5, %rd3, %rd22;
	mov.f32 	%f157, 0f3F000000;
	cvt.sat.f32.f32 	%f158, %f157;
	mov.f32 	%f159, 0f4B400001;
	mov.f32 	%f160, 0f437C0000;
	fma.rm.f32 	%f161, %f158, %f160, %f159;
	add.f32 	%f162, %f161, 0fCB40007F;
	mov.f32 	%f614, 0f00000000;
	sub.f32 	%f163, %f614, %f162;
	add.f32 	%f164, %f163, 0f00000000;
	mov.b32 	%r85, %f161;
	shl.b32 	%r86, %r85, 23;
	mov.b32 	%f165, %r86;
	ex2.approx.ftz.f32 	%f166, %f164;
	mul.f32 	%f2, %f166, %f165;
	and.b32  	%r3, %r72, 3;
	add.s32 	%r4, %r3, -1;
	and.b32  	%r5, %r73, 3;
	and.b32  	%r6, %r73, 2147483644;
	and.b32  	%r7, %r72, 2147483644;
	and.b32  	%r8, %r72, 1;
	mov.f32 	%f686, 0fC0000000;
	mov.b32 	%r177, 0;
$L__BB0_4:
	ld.param.f32 	%f613, [_Z10commonlinePK6float2iiiffPfS2__param_5];
	ld.param.f32 	%f611, [_Z10commonlinePK6float2iiiffPfS2__param_4];
	mul.f32 	%f167, %f613, %f614;
	sub.f32 	%f168, %f167, %f611;
	cvt.f64.f32 	%fd1, %f168;
	neg.s32 	%r87, %r72;
	cvt.rn.f64.s32 	%fd8, %r87;
	mul.f64 	%fd9, %fd8, 0dC01921FB60000000;
	mul.f64 	%fd10, %fd9, %fd1;
	shl.b32 	%r88, %r72, 1;
	or.b32  	%r89, %r88, 1;
	cvt.rn.f64.s32 	%fd2, %r89;
	div.rn.f64 	%fd11, %fd10, %fd2;
	cvt.rn.f32.f64 	%f7, %fd11;
	mul.f32 	%f169, %f7, 0f3F22F983;
	cvt.rni.s32.f32 	%r181, %f169;
	cvt.rn.f32.s32 	%f170, %r181;
	fma.rn.f32 	%f171, %f170, 0fBFC90FDA, %f7;
	fma.rn.f32 	%f172, %f170, 0fB3A22168, %f171;
	fma.rn.f32 	%f618, %f170, 0fA7C234C5, %f172;
	abs.f32 	%f9, %f7;
	setp.ltu.f32 	%p6, %f9, 0f47CE4780;
	@%p6 bra 	$L__BB0_12;
	setp.neu.f32 	%p7, %f9, 0f7F800000;
	@%p7 bra 	$L__BB0_7;
	mov.f32 	%f175, 0f00000000;
	mul.rn.f32 	%f618, %f7, %f175;
	mov.b32 	%r181, 0;
	bra.uni 	$L__BB0_12;
$L__BB0_7:
	mov.b32 	%r11, %f7;
	mov.b64 	%rd95, 0;
	mov.b32 	%r178, 0;
	mov.u64 	%rd93, __cudart_i2opi_f;
	mov.u64 	%rd94, %rd2;
$L__BB0_8:
	.pragma "nounroll";
	ld.global.nc.u32 	%r91, [%rd93];
	shl.b32 	%r92, %r11, 8;
	or.b32  	%r93, %r92, -2147483648;
	mad.wide.u32 	%rd25, %r91, %r93, %rd95;
	shr.u64 	%rd95, %rd25, 32;
	st.local.u32 	[%rd94], %rd25;
	add.s32 	%r178, %r178, 1;
	add.s64 	%rd94, %rd94, 4;
	add.s64 	%rd93, %rd93, 4;
	setp.ne.s32 	%p8, %r178, 6;
	@%p8 bra 	$L__BB0_8;
	shr.u32 	%r94, %r11, 23;
	st.local.u32 	[%rd2+24], %rd95;
	and.b32  	%r14, %r94, 31;
	and.b32  	%r95, %r94, 224;
	add.s32 	%r96, %r95, -128;
	shr.u32 	%r97, %r96, 5;
	mul.wide.u32 	%rd26, %r97, 4;
	sub.s64 	%rd12, %rd2, %rd26;
	ld.local.u32 	%r179, [%rd12+24];
	ld.local.u32 	%r180, [%rd12+20];
	setp.eq.s32 	%p9, %r14, 0;
	@%p9 bra 	$L__BB0_11;
	shf.l.wrap.b32 	%r179, %r180, %r179, %r14;
	ld.local.u32 	%r98, [%rd12+16];
	shf.l.wrap.b32 	%r180, %r98, %r180, %r14;
$L__BB0_11:
	shr.u32 	%r99, %r179, 30;
	shf.l.wrap.b32 	%r100, %r180, %r179, 2;
	shl.b32 	%r101, %r180, 2;
	shr.u32 	%r102, %r100, 31;
	add.s32 	%r103, %r102, %r99;
	neg.s32 	%r104, %r103;
	setp.lt.s32 	%p10, %r11, 0;
	selp.b32 	%r181, %r104, %r103, %p10;
	xor.b32  	%r105, %r100, %r11;
	shr.s32 	%r106, %r100, 31;
	xor.b32  	%r107, %r106, %r100;
	xor.b32  	%r108, %r106, %r101;
	cvt.u64.u32 	%rd27, %r107;
	shl.b64 	%rd28, %rd27, 32;
	cvt.u64.u32 	%rd29, %r108;
	or.b64  	%rd30, %rd28, %rd29;
	cvt.rn.f64.s64 	%fd12, %rd30;
	mul.f64 	%fd13, %fd12, 0d3BF921FB54442D19;
	cvt.rn.f32.f64 	%f173, %fd13;
	neg.f32 	%f174, %f173;
	setp.lt.s32 	%p11, %r105, 0;
	selp.f32 	%f618, %f174, %f173, %p11;
$L__BB0_12:
	mul.f32 	%f176, %f618, %f618;
	fma.rn.f32 	%f177, %f176, 0f37CBAC00, 0fBAB607ED;
	fma.rn.f32 	%f178, %f177, %f176, 0f3D2AAABB;
	fma.rn.f32 	%f179, %f178, %f176, 0fBEFFFFFF;
	fma.rn.f32 	%f180, %f179, %f176, 0f3F800000;
	fma.rn.f32 	%f181, %f176, %f618, 0f00000000;
	fma.rn.f32 	%f182, %f176, 0fB94D4153, 0f3C0885E4;
	fma.rn.f32 	%f183, %f182, %f176, 0fBE2AAAA8;
	fma.rn.f32 	%f184, %f183, %f181, %f618;
	and.b32  	%r110, %r181, 1;
	setp.eq.b32 	%p12, %r110, 1;
	selp.f32 	%f185, %f180, %f184, %p12;
	selp.f32 	%f186, %f184, %f180, %p12;
	and.b32  	%r111, %r181, 2;
	setp.eq.s32 	%p13, %r111, 0;
	neg.f32 	%f187, %f185;
	selp.f32 	%f188, %f185, %f187, %p13;
	add.s32 	%r112, %r181, 1;
	and.b32  	%r113, %r112, 2;
	setp.eq.s32 	%p14, %r113, 0;
	neg.f32 	%f189, %f186;
	selp.f32 	%f190, %f186, %f189, %p14;
	mul.f32 	%f13, %f2, %f190;
	mul.f32 	%f14, %f2, %f188;
	mul.f64 	%fd14, %fd1, 0dC01921FB60000000;
	div.rn.f64 	%fd15, %fd14, %fd2;
	cvt.rn.f32.f64 	%f15, %fd15;
	mul.f32 	%f191, %f15, 0f3F22F983;
	cvt.rni.s32.f32 	%r185, %f191;
	cvt.rn.f32.s32 	%f192, %r185;
	fma.rn.f32 	%f193, %f192, 0fBFC90FDA, %f15;
	fma.rn.f32 	%f194, %f192, 0fB3A22168, %f193;
	fma.rn.f32 	%f619, %f192, 0fA7C234C5, %f194;
	abs.f32 	%f17, %f15;
	setp.ltu.f32 	%p15, %f17, 0f47CE4780;
	@%p15 bra 	$L__BB0_20;
	setp.neu.f32 	%p16, %f17, 0f7F800000;
	@%p16 bra 	$L__BB0_15;
	mov.f32 	%f197, 0f00000000;
	mul.rn.f32 	%f619, %f15, %f197;
	mov.b32 	%r185, 0;
	bra.uni 	$L__BB0_20;
$L__BB0_15:
	mov.b32 	%r24, %f15;
	shl.b32 	%r115, %r24, 8;
	or.b32  	%r25, %r115, -2147483648;
	mov.b64 	%rd96, 0;
	mov.b32 	%r182, 0;
$L__BB0_16:
	.pragma "nounroll";
	mul.wide.u32 	%rd32, %r182, 4;
	mov.u64 	%rd33, __cudart_i2opi_f;
	add.s64 	%rd34, %rd33, %rd32;
	ld.global.nc.u32 	%r116, [%rd34];
	mad.wide.u32 	%rd35, %r116, %r25, %rd96;
	shr.u64 	%rd96, %rd35, 32;
	add.s64 	%rd36, %rd1, %rd32;
	st.local.u32 	[%rd36], %rd35;
	add.s32 	%r182, %r182, 1;
	setp.ne.s32 	%p17, %r182, 6;
	@%p17 bra 	$L__BB0_16;
	shr.u32 	%r117, %r24, 23;
	st.local.u32 	[%rd1+24], %rd96;
	and.b32  	%r28, %r117, 31;
	and.b32  	%r118, %r117, 224;
	add.s32 	%r119, %r118, -128;
	shr.u32 	%r120, %r119, 5;
	mul.wide.u32 	%rd37, %r120, 4;
	sub.s64 	%rd15, %rd1, %rd37;
	ld.local.u32 	%r183, [%rd15+24];
	ld.local.u32 	%r184, [%rd15+20];
	setp.eq.s32 	%p18, %r28, 0;
	@%p18 bra 	$L__BB0_19;
	shf.l.wrap.b32 	%r183, %r184, %r183, %r28;
	ld.local.u32 	%r121, [%rd15+16];
	shf.l.wrap.b32 	%r184, %r121, %r184, %r28;
$L__BB0_19:
	shr.u32 	%r122, %r183, 30;
	shf.l.wrap.b32 	%r123, %r184, %r183, 2;
	shl.b32 	%r124, %r184, 2;
	shr.u32 	%r125, %r123, 31;
	add.s32 	%r126, %r125, %r122;
	neg.s32 	%r127, %r126;
	setp.lt.s32 	%p19, %r24, 0;
	selp.b32 	%r185, %r127, %r126, %p19;
	xor.b32  	%r128, %r123, %r24;
	shr.s32 	%r129, %r123, 31;
	xor.b32  	%r130, %r129, %r123;
	xor.b32  	%r131, %r129, %r124;
	cvt.u64.u32 	%rd38, %r130;
	shl.b64 	%rd39, %rd38, 32;
	cvt.u64.u32 	%rd40, %r131;
	or.b64  	%rd41, %rd39, %rd40;
	cvt.rn.f64.s64 	%fd16, %rd41;
	mul.f64 	%fd17, %fd16, 0d3BF921FB54442D19;
	cvt.rn.f32.f64 	%f195, %fd17;
	neg.f32 	%f196, %f195;
	setp.lt.s32 	%p20, %r128, 0;
	selp.f32 	%f619, %f196, %f195, %p20;
$L__BB0_20:
	setp.lt.s32 	%p21, %r73, 1;
	mul.f32 	%f198, %f619, %f619;
	fma.rn.f32 	%f199, %f198, 0f37CBAC00, 0fBAB607ED;
	fma.rn.f32 	%f200, %f199, %f198, 0f3D2AAABB;
	fma.rn.f32 	%f201, %f200, %f198, 0fBEFFFFFF;
	fma.rn.f32 	%f202, %f201, %f198, 0f3F800000;
	fma.rn.f32 	%f203, %f198, %f619, 0f00000000;
	fma.rn.f32 	%f204, %f198, 0fB94D4153, 0f3C0885E4;
	fma.rn.f32 	%f205, %f204, %f198, 0fBE2AAAA8;
	fma.rn.f32 	%f206, %f205, %f203, %f619;
	and.b32  	%r133, %r185, 1;
	setp.eq.b32 	%p22, %r133, 1;
	selp.f32 	%f207, %f202, %f206, %p22;
	selp.f32 	%f208, %f206, %f202, %p22;
	and.b32  	%r134, %r185, 2;
	setp.eq.s32 	%p23, %r134, 0;
	neg.f32 	%f209, %f207;
	selp.f32 	%f210, %f207, %f209, %p23;
	add.s32 	%r135, %r185, 1;
	and.b32  	%r136, %r135, 2;
	setp.eq.s32 	%p24, %r136, 0;
	neg.f32 	%f211, %f208;
	selp.f32 	%f212, %f208, %f211, %p24;
	mul.f32 	%f21, %f2, %f212;
	mul.f32 	%f22, %f2, %f210;
	@%p21 bra 	$L__BB0_43;
	setp.gt.s32 	%p25, %r72, 0;
	@%p25 bra 	$L__BB0_31;
	mov.b32 	%r196, 0;
$L__BB0_23:
	setp.lt.u32 	%p26, %r73, 4;
	cvt.rn.f32.u32 	%f87, %r196;
	mov.b32 	%r198, 0;
	@%p26 bra 	$L__BB0_26;
	mov.b32 	%r197, 0;
$L__BB0_25:
	mov.f32 	%f214, 0f00000000;
	sub.f32 	%f215, %f214, %f686;
	mov.f32 	%f216, 0f3F800000;
	copysign.f32 	%f217, %f215, %f216;
	cvt.f64.f32 	%fd18, %f217;
	add.f64 	%fd19, %fd18, 0d3FF0000000000000;
	mul.f64 	%fd20, %fd19, 0d3FE0000000000000;
	cvt.rn.f32.f64 	%f218, %fd20;
	mov.f64 	%fd21, 0d3FF0000000000000;
	sub.f64 	%fd22, %fd21, %fd18;
	mul.f64 	%fd23, %fd22, 0d3FE0000000000000;
	cvt.rn.f32.f64 	%f219, %fd23;
	mul.f32 	%f220, %f686, %f219;
	fma.rn.f32 	%f221, %f218, 0f00000000, %f220;
	mul.f32 	%f222, %f687, %f219;
	fma.rn.f32 	%f223, %f87, %f218, %f222;
	cvt.rn.f32.u32 	%f224, %r197;
	mul.f32 	%f225, %f688, %f219;
	fma.rn.f32 	%f226, %f224, %f218, %f225;
	add.s32 	%r140, %r197, 1;
	sub.f32 	%f227, %f214, %f221;
	copysign.f32 	%f228, %f227, %f216;
	cvt.f64.f32 	%fd24, %f228;
	add.f64 	%fd25, %fd24, 0d3FF0000000000000;
	mul.f64 	%fd26, %fd25, 0d3FE0000000000000;
	cvt.rn.f32.f64 	%f229, %fd26;
	sub.f64 	%fd27, %fd21, %fd24;
	mul.f64 	%fd28, %fd27, 0d3FE0000000000000;
	cvt.rn.f32.f64 	%f230, %fd28;
	mul.f32 	%f231, %f221, %f230;
	fma.rn.f32 	%f232, %f229, 0f00000000, %f231;
	mul.f32 	%f233, %f223, %f230;
	fma.rn.f32 	%f234, %f87, %f229, %f233;
	cvt.rn.f32.u32 	%f235, %r140;
	mul.f32 	%f236, %f226, %f230;
	fma.rn.f32 	%f237, %f235, %f229, %f236;
	add.s32 	%r141, %r197, 2;
	sub.f32 	%f238, %f214, %f232;
	copysign.f32 	%f239, %f238, %f216;
	cvt.f64.f32 	%fd29, %f239;
	add.f64 	%fd30, %fd29, 0d3FF0000000000000;
	mul.f64 	%fd31, %fd30, 0d3FE0000000000000;
	cvt.rn.f32.f64 	%f240, %fd31;
	sub.f64 	%fd32, %fd21, %fd29;
	mul.f64 	%fd33, %fd32, 0d3FE0000000000000;
	cvt.rn.f32.f64 	%f241, %fd33;
	mul.f32 	%f242, %f232, %f241;
	fma.rn.f32 	%f243, %f240, 0f00000000, %f242;
	mul.f32 	%f244, %f234, %f241;
	fma.rn.f32 	%f245, %f87, %f240, %f244;
	cvt.rn.f32.u32 	%f246, %r141;
	mul.f32 	%f247, %f237, %f241;
	fma.rn.f32 	%f248, %f246, %f240, %f247;
	add.s32 	%r142, %r197, 3;
	sub.f32 	%f249, %f214, %f243;
	copysign.f32 	%f250, %f249, %f216;
	cvt.f64.f32 	%fd34, %f250;
	add.f64 	%fd35, %fd34, 0d3FF0000000000000;
	mul.f64 	%fd36, %fd35, 0d3FE0000000000000;
	cvt.rn.f32.f64 	%f251, %fd36;
	sub.f64 	%fd37, %fd21, %fd34;
	mul.f64 	%fd38, %fd37, 0d3FE0000000000000;
	cvt.rn.f32.f64 	%f252, %fd38;
	mul.f32 	%f253, %f243, %f252;
	fma.rn.f32 	%f686, %f251, 0f00000000, %f253;
	mul.f32 	%f254, %f245, %f252;
	fma.rn.f32 	%f687, %f87, %f251, %f254;
	cvt.rn.f32.u32 	%f255, %r142;
	mul.f32 	%f256, %f248, %f252;
	fma.rn.f32 	%f688, %f255, %f251, %f256;
	add.s32 	%r197, %r197, 4;
	setp.ne.s32 	%p27, %r197, %r6;
	mov.u32 	%r198, %r6;
	@%p27 bra 	$L__BB0_25;
$L__BB0_26:
	setp.eq.s32 	%p28, %r5, 0;
	@%p28 bra 	$L__BB0_30;
	setp.eq.s32 	%p29, %r5, 1;
	mov.f32 	%f257, 0f00000000;
	sub.f32 	%f258, %f257, %f686;
	mov.f32 	%f259, 0f3F800000;
	copysign.f32 	%f260, %f258, %f259;
	cvt.f64.f32 	%fd39, %f260;
	add.f64 	%fd40, %fd39, 0d3FF0000000000000;
	mul.f64 	%fd41, %fd40, 0d3FE0000000000000;
	cvt.rn.f32.f64 	%f261, %fd41;
	mov.f64 	%fd42, 0d3FF0000000000000;
	sub.f64 	%fd43, %fd42, %fd39;
	mul.f64 	%fd44, %fd43, 0d3FE0000000000000;
	cvt.rn.f32.f64 	%f262, %fd44;
	mul.f32 	%f263, %f686, %f262;
	fma.rn.f32 	%f686, %f261, 0f00000000, %f263;
	mul.f32 	%f264, %f687, %f262;
	fma.rn.f32 	%f687, %f87, %f261, %f264;
	cvt.rn.f32.u32 	%f265, %r198;
	mul.f32 	%f266, %f688, %f262;
	fma.rn.f32 	%f688, %f265, %f261, %f266;
	@%p29 bra 	$L__BB0_30;
	setp.eq.s32 	%p30, %r5, 2;
	add.s32 	%r143, %r198, 1;
	mov.f32 	%f267, 0f00000000;
	sub.f32 	%f268, %f267, %f686;
	mov.f32 	%f269, 0f3F800000;
	copysign.f32 	%f270, %f268, %f269;
	cvt.f64.f32 	%fd45, %f270;
	add.f64 	%fd46, %fd45, 0d3FF0000000000000;
	mul.f64 	%fd47, %fd46, 0d3FE0000000000000;
	cvt.rn.f32.f64 	%f271, %fd47;
	mov.f64 	%fd48, 0d3FF0000000000000;
	sub.f64 	%fd49, %fd48, %fd45;
	mul.f64 	%fd50, %fd49, 0d3FE0000000000000;
	cvt.rn.f32.f64 	%f272, %fd50;
	mul.f32 	%f273, %f686, %f272;
	fma.rn.f32 	%f686, %f271, 0f00000000, %f273;
	mul.f32 	%f274, %f687, %f272;
	fma.rn.f32 	%f687, %f87, %f271, %f274;
	cvt.rn.f32.u32 	%f275, %r143;
	mul.f32 	%f276, %f688, %f272;
	fma.rn.f32 	%f688, %f275, %f271, %f276;
	@%p30 bra 	$L__BB0_30;
	add.s32 	%r144, %r198, 2;
	mov.f32 	%f277, 0f00000000;
	sub.f32 	%f278, %f277, %f686;
	mov.f32 	%f279, 0f3F800000;
	copysign.f32 	%f280, %f278, %f279;
	cvt.f64.f32 	%fd51, %f280;
	add.f64 	%fd52, %fd51, 0d3FF0000000000000;
	mul.f64 	%fd53, %fd52, 0d3FE0000000000000;
	cvt.rn.f32.f64 	%f281, %fd53;
	mov.f64 	%fd54, 0d3FF0000000000000;
	sub.f64 	%fd55, %fd54, %fd51;
	mul.f64 	%fd56, %fd55, 0d3FE0000000000000;
	cvt.rn.f32.f64 	%f282, %fd56;
	mul.f32 	%f283, %f686, %f282;
	fma.rn.f32 	%f686, %f281, 0f00000000, %f283;
	mul.f32 	%f284, %f687, %f282;
	fma.rn.f32 	%f687, %f87, %f281, %f284;
	cvt.rn.f32.u32 	%f285, %r144;
	mul.f32 	%f286, %f688, %f282;
	fma.rn.f32 	%f688, %f285, %f281, %f286;
$L__BB0_30:
	add.s32 	%r196, %r196, 1;
	setp.eq.s32 	%p31, %r196, %r73;
	@%p31 bra 	$L__BB0_43;
	bra.uni 	$L__BB0_23;
$L__BB0_31:
	mov.b32 	%r186, 0;
$L__BB0_32:
	mul.lo.s32 	%r38, %r186, %r72;
	cvt.rn.f32.u32 	%f26, %r186;
	mov.b32 	%r187, 0;
	cvt.u64.u32 	%rd50, %r38;
$L__BB0_33:
	setp.lt.u32 	%p32, %r72, 4;
	mul.lo.s32 	%r40, %r187, %r72;
	mov.f32 	%f629, 0f00000000;
	mov.b32 	%r190, 0;
	mov.f32 	%f631, %f14;
	mov.f32 	%f632, %f13;
	@%p32 bra 	$L__BB0_36;
	mov.f32 	%f629, 0f00000000;
	mov.b32 	%r188, 0;
	mov.f32 	%f631, %f14;
	mov.f32 	%f632, %f13;
$L__BB0_35:
	.pragma "nounroll";
	add.s32 	%r149, %r188, %r38;
	mul.wide.u32 	%rd42, %r149, 8;
	add.s64 	%rd43, %rd4, %rd42;
	ld.global.v2.f32 	{%f290, %f291}, [%rd43];
	mul.f32 	%f292, %f632, %f290;
	mul.f32 	%f293, %f631, %f291;
	sub.f32 	%f294, %f292, %f293;
	mul.f32 	%f295, %f632, %f291;
	fma.rn.f32 	%f296, %f631, %f290, %f295;
	add.s32 	%r150, %r188, %r40;
	mul.wide.u32 	%rd44, %r150, 8;
	add.s64 	%rd45, %rd5, %rd44;
	ld.global.v2.f32 	{%f297, %f298}, [%rd45];
	mul.f32 	%f299, %f296, %f298;
	fma.rn.f32 	%f300, %f297, %f294, %f299;
	add.f32 	%f301, %f629, %f300;
	mul.f32 	%f302, %f21, %f632;
	mul.f32 	%f303, %f22, %f631;
	sub.f32 	%f304, %f302, %f303;
	mul.f32 	%f305, %f21, %f631;
	fma.rn.f32 	%f306, %f22, %f632, %f305;
	ld.global.v2.f32 	{%f307, %f308}, [%rd43+8];
	mul.f32 	%f309, %f304, %f307;
	mul.f32 	%f310, %f306, %f308;
	sub.f32 	%f311, %f309, %f310;
	mul.f32 	%f312, %f304, %f308;
	fma.rn.f32 	%f313, %f306, %f307, %f312;
	ld.global.f32 	%f314, [%rd45+8];
	ld.global.f32 	%f315, [%rd45+12];
	mul.f32 	%f316, %f313, %f315;
	fma.rn.f32 	%f317, %f314, %f311, %f316;
	add.f32 	%f318, %f301, %f317;
	mul.f32 	%f319, %f21, %f304;
	mul.f32 	%f320, %f22, %f306;
	sub.f32 	%f321, %f319, %f320;
	mul.f32 	%f322, %f21, %f306;
	fma.rn.f32 	%f323, %f22, %f304, %f322;
	ld.global.v2.f32 	{%f324, %f325}, [%rd43+16];
	mul.f32 	%f326, %f321, %f324;
	mul.f32 	%f327, %f323, %f325;
	sub.f32 	%f328, %f326, %f327;
	mul.f32 	%f329, %f321, %f325;
	fma.rn.f32 	%f330, %f323, %f324, %f329;
	ld.global.f32 	%f331, [%rd45+16];
	ld.global.f32 	%f332, [%rd45+20];
	mul.f32 	%f333, %f330, %f332;
	fma.rn.f32 	%f334, %f331, %f328, %f333;
	add.f32 	%f335, %f318, %f334;
	mul.f32 	%f336, %f21, %f321;
	mul.f32 	%f337, %f22, %f323;
	sub.f32 	%f338, %f336, %f337;
	mul.f32 	%f339, %f21, %f323;
	fma.rn.f32 	%f340, %f22, %f321, %f339;
	ld.global.v2.f32 	{%f341, %f342}, [%rd43+24];
	mul.f32 	%f343, %f338, %f341;
	mul.f32 	%f344, %f340, %f342;
	sub.f32 	%f345, %f343, %f344;
	mul.f32 	%f346, %f338, %f342;
	fma.rn.f32 	%f347, %f340, %f341, %f346;
	ld.global.f32 	%f348, [%rd45+24];
	ld.global.f32 	%f349, [%rd45+28];
	mul.f32 	%f350, %f347, %f349;
	fma.rn.f32 	%f351, %f348, %f345, %f350;
	add.f32 	%f629, %f335, %f351;
	mul.f32 	%f352, %f21, %f338;
	mul.f32 	%f353, %f22, %f340;
	sub.f32 	%f632, %f352, %f353;
	mul.f32 	%f354, %f21, %f340;
	fma.rn.f32 	%f631, %f22, %f338, %f354;
	add.s32 	%r188, %r188, 4;
	setp.ne.s32 	%p33, %r188, %r7;
	mov.u32 	%r190, %r7;
	@%p33 bra 	$L__BB0_35;
$L__BB0_36:
	setp.eq.s32 	%p34, %r3, 0;
	@%p34 bra 	$L__BB0_41;
	setp.eq.s32 	%p35, %r4, 0;
	@%p35 bra 	$L__BB0_39;
	add.s32 	%r151, %r190, %r38;
	mul.wide.u32 	%rd46, %r151, 8;
	add.s64 	%rd47, %rd4, %rd46;
	ld.global.v2.f32 	{%f356, %f357}, [%rd47];
	mul.f32 	%f358, %f632, %f356;
	mul.f32 	%f359, %f631, %f357;
	sub.f32 	%f360, %f358, %f359;
	mul.f32 	%f361, %f632, %f357;
	fma.rn.f32 	%f362, %f631, %f356, %f361;
	add.s32 	%r152, %r190, %r40;
	mul.wide.u32 	%rd48, %r152, 8;
	add.s64 	%rd49, %rd5, %rd48;
	ld.global.v2.f32 	{%f363, %f364}, [%rd49];
	mul.f32 	%f365, %f362, %f364;
	fma.rn.f32 	%f366, %f363, %f360, %f365;
	add.f32 	%f367, %f629, %f366;
	mul.f32 	%f368, %f21, %f632;
	mul.f32 	%f369, %f22, %f631;
	sub.f32 	%f370, %f368, %f369;
	mul.f32 	%f371, %f21, %f631;
	fma.rn.f32 	%f372, %f22, %f632, %f371;
	cvt.u64.u32 	%rd51, %r190;
	add.s64 	%rd52, %rd51, %rd50;
	shl.b64 	%rd53, %rd52, 3;
	add.s64 	%rd54, %rd4, %rd53;
	ld.global.v2.f32 	{%f373, %f374}, [%rd54+8];
	mul.f32 	%f375, %f370, %f373;
	mul.f32 	%f376, %f372, %f374;
	sub.f32 	%f377, %f375, %f376;
	mul.f32 	%f378, %f370, %f374;
	fma.rn.f32 	%f379, %f372, %f373, %f378;
	cvt.u64.u32 	%rd55, %r40;
	add.s64 	%rd56, %rd51, %rd55;
	shl.b64 	%rd57, %rd56, 3;
	add.s64 	%rd58, %rd5, %rd57;
	ld.global.f32 	%f380, [%rd58+8];
	ld.global.f32 	%f381, [%rd58+12];
	mul.f32 	%f382, %f379, %f381;
	fma.rn.f32 	%f383, %f380, %f377, %f382;
	add.f32 	%f629, %f367, %f383;
	mul.f32 	%f384, %f21, %f370;
	mul.f32 	%f385, %f22, %f372;
	sub.f32 	%f632, %f384, %f385;
	mul.f32 	%f386, %f21, %f372;
	fma.rn.f32 	%f631, %f22, %f370, %f386;
	add.s32 	%r190, %r190, 2;
$L__BB0_39:
	setp.eq.s32 	%p36, %r8, 0;
	@%p36 bra 	$L__BB0_41;
	add.s32 	%r153, %r190, %r38;
	mul.wide.u32 	%rd59, %r153, 8;
	add.s64 	%rd60, %rd4, %rd59;
	ld.global.v2.f32 	{%f387, %f388}, [%rd60];
	mul.f32 	%f389, %f632, %f387;
	mul.f32 	%f390, %f631, %f388;
	sub.f32 	%f391, %f389, %f390;
	mul.f32 	%f392, %f632, %f388;
	fma.rn.f32 	%f393, %f631, %f387, %f392;
	add.s32 	%r154, %r190, %r40;
	mul.wide.u32 	%rd61, %r154, 8;
	add.s64 	%rd62, %rd5, %rd61;
	ld.global.v2.f32 	{%f394, %f395}, [%rd62];
	mul.f32 	%f396, %f393, %f395;
	fma.rn.f32 	%f397, %f394, %f391, %f396;
	add.f32 	%f629, %f629, %f397;
$L__BB0_41:
	add.f32 	%f398, %f629, %f629;
	sub.f32 	%f399, %f398, %f686;
	mov.f32 	%f400, 0f3F800000;
	copysign.f32 	%f401, %f399, %f400;
	cvt.f64.f32 	%fd57, %f401;
	add.f64 	%fd58, %fd57, 0d3FF0000000000000;
	mul.f64 	%fd59, %fd58, 0d3FE0000000000000;
	cvt.rn.f32.f64 	%f402, %fd59;
	mov.f64 	%fd60, 0d3FF0000000000000;
	sub.f64 	%fd61, %fd60, %fd57;
	mul.f64 	%fd62, %fd61, 0d3FE0000000000000;
	cvt.rn.f32.f64 	%f403, %fd62;
	mul.f32 	%f404, %f686, %f403;
	fma.rn.f32 	%f686, %f398, %f402, %f404;
	mul.f32 	%f405, %f687, %f403;
	fma.rn.f32 	%f687, %f26, %f402, %f405;
	cvt.rn.f32.u32 	%f406, %r187;
	mul.f32 	%f407, %f688, %f403;
	fma.rn.f32 	%f688, %f406, %f402, %f407;
	add.s32 	%r187, %r187, 1;
	setp.ne.s32 	%p37, %r187, %r73;
	@%p37 bra 	$L__BB0_33;
	add.s32 	%r186, %r186, 1;
	setp.ne.s32 	%p38, %r186, %r73;
	@%p38 bra 	$L__BB0_32;
$L__BB0_43:
	setp.lt.s32 	%p39, %r73, 1;
	@%p39 bra 	$L__BB0_66;
	setp.gt.s32 	%p40, %r72, 0;
	@%p40 bra 	$L__BB0_54;
	mov.b32 	%r199, 0;
$L__BB0_46:
	setp.lt.u32 	%p41, %r73, 4;
	cvt.rn.f32.u32 	%f115, %r199;
	mov.b32 	%r201, 0;
	@%p41 bra 	$L__BB0_49;
	mov.b32 	%r200, 0;
$L__BB0_48:
	mov.f32 	%f409, 0f00000000;
	sub.f32 	%f410, %f409, %f686;
	mov.f32 	%f411, 0f3F800000;
	copysign.f32 	%f412, %f410, %f411;
	cvt.f64.f32 	%fd63, %f412;
	add.f64 	%fd64, %fd63, 0d3FF0000000000000;
	mul.f64 	%fd65, %fd64, 0d3FE0000000000000;
	cvt.rn.f32.f64 	%f413, %fd65;
	mov.f64 	%fd66, 0d3FF0000000000000;
	sub.f64 	%fd67, %fd66, %fd63;
	mul.f64 	%fd68, %fd67, 0d3FE0000000000000;
	cvt.rn.f32.f64 	%f414, %fd68;
	mul.f32 	%f415, %f686, %f414;
	fma.rn.f32 	%f416, %f413, 0f00000000, %f415;
	mul.f32 	%f417, %f687, %f414;
	fma.rn.f32 	%f418, %f115, %f413, %f417;
	add.s32 	%r158, %r200, %r73;
	cvt.rn.f32.s32 	%f419, %r158;
	mul.f32 	%f420, %f688, %f414;
	fma.rn.f32 	%f421, %f419, %f413, %f420;
	sub.f32 	%f422, %f409, %f416;
	copysign.f32 	%f423, %f422, %f411;
	cvt.f64.f32 	%fd69, %f423;
	add.f64 	%fd70, %fd69, 0d3FF0000000000000;
	mul.f64 	%fd71, %fd70, 0d3FE0000000000000;
	cvt.rn.f32.f64 	%f424, %fd71;
	sub.f64 	%fd72, %fd66, %fd69;
	mul.f64 	%fd73, %fd72, 0d3FE0000000000000;
	cvt.rn.f32.f64 	%f425, %fd73;
	mul.f32 	%f426, %f416, %f425;
	fma.rn.f32 	%f427, %f424, 0f00000000, %f426;
	mul.f32 	%f428, %f418, %f425;
	fma.rn.f32 	%f429, %f115, %f424, %f428;
	add.s32 	%r159, %r158, 1;
	cvt.rn.f32.s32 	%f430, %r159;
	mul.f32 	%f431, %f421, %f425;
	fma.rn.f32 	%f432, %f430, %f424, %f431;
	sub.f32 	%f433, %f409, %f427;
	copysign.f32 	%f434, %f433, %f411;
	cvt.f64.f32 	%fd74, %f434;
	add.f64 	%fd75, %fd74, 0d3FF0000000000000;
	mul.f64 	%fd76, %fd75, 0d3FE0000000000000;
	cvt.rn.f32.f64 	%f435, %fd76;
	sub.f64 	%fd77, %fd66, %fd74;
	mul.f64 	%fd78, %fd77, 0d3FE0000000000000;
	cvt.rn.f32.f64 	%f436, %fd78;
	mul.f32 	%f437, %f427, %f436;
	fma.rn.f32 	%f438, %f435, 0f00000000, %f437;
	mul.f32 	%f439, %f429, %f436;
	fma.rn.f32 	%f440, %f115, %f435, %f439;
	add.s32 	%r160, %r158, 2;
	cvt.rn.f32.s32 	%f441, %r160;
	mul.f32 	%f442, %f432, %f436;
	fma.rn.f32 	%f443, %f441, %f435, %f442;
	sub.f32 	%f444, %f409, %f438;
	copysign.f32 	%f445, %f444, %f411;
	cvt.f64.f32 	%fd79, %f445;
	add.f64 	%fd80, %fd79, 0d3FF0000000000000;
	mul.f64 	%fd81, %fd80, 0d3FE0000000000000;
	cvt.rn.f32.f64 	%f446, %fd81;
	sub.f64 	%fd82, %fd66, %fd79;
	mul.f64 	%fd83, %fd82, 0d3FE0000000000000;
	cvt.rn.f32.f64 	%f447, %fd83;
	mul.f32 	%f448, %f438, %f447;
	fma.rn.f32 	%f686, %f446, 0f00000000, %f448;
	mul.f32 	%f449, %f440, %f447;
	fma.rn.f32 	%f687, %f115, %f446, %f449;
	add.s32 	%r161, %r158, 3;
	cvt.rn.f32.s32 	%f450, %r161;
	mul.f32 	%f451, %f443, %f447;
	fma.rn.f32 	%f688, %f450, %f446, %f451;
	add.s32 	%r200, %r200, 4;
	setp.ne.s32 	%p42, %r200, %r6;
	mov.u32 	%r201, %r6;
	@%p42 bra 	$L__BB0_48;
$L__BB0_49:
	setp.eq.s32 	%p43, %r5, 0;
	@%p43 bra 	$L__BB0_53;
	setp.eq.s32 	%p44, %r5, 1;
	mov.f32 	%f452, 0f00000000;
	sub.f32 	%f453, %f452, %f686;
	mov.f32 	%f454, 0f3F800000;
	copysign.f32 	%f455, %f453, %f454;
	cvt.f64.f32 	%fd84, %f455;
	add.f64 	%fd85, %fd84, 0d3FF0000000000000;
	mul.f64 	%fd86, %fd85, 0d3FE0000000000000;
	cvt.rn.f32.f64 	%f456, %fd86;
	mov.f64 	%fd87, 0d3FF0000000000000;
	sub.f64 	%fd88, %fd87, %fd84;
	mul.f64 	%fd89, %fd88, 0d3FE0000000000000;
	cvt.rn.f32.f64 	%f457, %fd89;
	mul.f32 	%f458, %f686, %f457;
	fma.rn.f32 	%f686, %f456, 0f00000000, %f458;
	mul.f32 	%f459, %f687, %f457;
	fma.rn.f32 	%f687, %f115, %f456, %f459;
	add.s32 	%r68, %r201, %r73;
	cvt.rn.f32.s32 	%f460, %r68;
	mul.f32 	%f461, %f688, %f457;
	fma.rn.f32 	%f688, %f460, %f456, %f461;
	@%p44 bra 	$L__BB0_53;
	setp.eq.s32 	%p45, %r5, 2;
	mov.f32 	%f462, 0f00000000;
	sub.f32 	%f463, %f462, %f686;
	mov.f32 	%f464, 0f3F800000;
	copysign.f32 	%f465, %f463, %f464;
	cvt.f64.f32 	%fd90, %f465;
	add.f64 	%fd91, %fd90, 0d3FF0000000000000;
	mul.f64 	%fd92, %fd91, 0d3FE0000000000000;
	cvt.rn.f32.f64 	%f466, %fd92;
	mov.f64 	%fd93, 0d3FF0000000000000;
	sub.f64 	%fd94, %fd93, %fd90;
	mul.f64 	%fd95, %fd94, 0d3FE0000000000000;
	cvt.rn.f32.f64 	%f467, %fd95;
	mul.f32 	%f468, %f686, %f467;
	fma.rn.f32 	%f686, %f466, 0f00000000, %f468;
	mul.f32 	%f469, %f687, %f467;
	fma.rn.f32 	%f687, %f115, %f466, %f469;
	add.s32 	%r162, %r68, 1;
	cvt.rn.f32.s32 	%f470, %r162;
	mul.f32 	%f471, %f688, %f467;
	fma.rn.f32 	%f688, %f470, %f466, %f471;
	@%p45 bra 	$L__BB0_53;
	mov.f32 	%f472, 0f00000000;
	sub.f32 	%f473, %f472, %f686;
	mov.f32 	%f474, 0f3F800000;
	copysign.f32 	%f475, %f473, %f474;
	cvt.f64.f32 	%fd96, %f475;
	add.f64 	%fd97, %fd96, 0d3FF0000000000000;
	mul.f64 	%fd98, %fd97, 0d3FE0000000000000;
	cvt.rn.f32.f64 	%f476, %fd98;
	mov.f64 	%fd99, 0d3FF0000000000000;
	sub.f64 	%fd100, %fd99, %fd96;
	mul.f64 	%fd101, %fd100, 0d3FE0000000000000;
	cvt.rn.f32.f64 	%f477, %fd101;
	mul.f32 	%f478, %f686, %f477;
	fma.rn.f32 	%f686, %f476, 0f00000000, %f478;
	mul.f32 	%f479, %f687, %f477;
	fma.rn.f32 	%f687, %f115, %f476, %f479;
	add.s32 	%r163, %r68, 2;
	cvt.rn.f32.s32 	%f480, %r163;
	mul.f32 	%f481, %f688, %f477;
	fma.rn.f32 	%f688, %f480, %f476, %f481;
$L__BB0_53:
	add.s32 	%r199, %r199, 1;
	setp.ne.s32 	%p46, %r199, %r73;
	@%p46 bra 	$L__BB0_46;
	bra.uni 	$L__BB0_66;
$L__BB0_54:
	mov.b32 	%r191, 0;
$L__BB0_55:
	mul.lo.s32 	%r49, %r191, %r72;
	cvt.rn.f32.u32 	%f58, %r191;
	mov.b32 	%r192, 0;
$L__BB0_56:
	setp.lt.u32 	%p47, %r72, 4;
	mul.lo.s32 	%r51, %r192, %r72;
	mov.f32 	%f650, 0f00000000;
	mov.b32 	%r195, 0;
	mov.f32 	%f652, %f13;
	mov.f32 	%f653, %f14;
	@%p47 bra 	$L__BB0_59;
	mov.f32 	%f650, 0f00000000;
	mov.b32 	%r193, 0;
	mov.f32 	%f652, %f13;
	mov.f32 	%f653, %f14;
$L__BB0_58:
	.pragma "nounroll";
	add.s32 	%r168, %r193, %r49;
	mul.wide.u32 	%rd63, %r168, 8;
	add.s64 	%rd64, %rd4, %rd63;
	ld.global.v2.f32 	{%f485, %f486}, [%rd64];
	mul.f32 	%f487, %f653, %f486;
	fma.rn.f32 	%f488, %f652, %f485, %f487;
	mul.f32 	%f489, %f652, %f486;
	mul.f32 	%f490, %f653, %f485;
	sub.f32 	%f491, %f489, %f490;
	add.s32 	%r169, %r193, %r51;
	mul.wide.u32 	%rd65, %r169, 8;
	add.s64 	%rd66, %rd5, %rd65;
	ld.global.v2.f32 	{%f492, %f493}, [%rd66];
	mul.f32 	%f494, %f492, %f488;
	mul.f32 	%f495, %f491, %f493;
	sub.f32 	%f496, %f494, %f495;
	add.f32 	%f497, %f650, %f496;
	mul.f32 	%f498, %f21, %f652;
	mul.f32 	%f499, %f22, %f653;
	sub.f32 	%f500, %f498, %f499;
	mul.f32 	%f501, %f22, %f652;
	fma.rn.f32 	%f502, %f21, %f653, %f501;
	ld.global.v2.f32 	{%f503, %f504}, [%rd64+8];
	mul.f32 	%f505, %f502, %f504;
	fma.rn.f32 	%f506, %f500, %f503, %f505;
	mul.f32 	%f507, %f500, %f504;
	mul.f32 	%f508, %f502, %f503;
	sub.f32 	%f509, %f507, %f508;
	ld.global.f32 	%f510, [%rd66+8];
	mul.f32 	%f511, %f510, %f506;
	ld.global.f32 	%f512, [%rd66+12];
	mul.f32 	%f513, %f509, %f512;
	sub.f32 	%f514, %f511, %f513;
	add.f32 	%f515, %f497, %f514;
	mul.f32 	%f516, %f21, %f500;
	mul.f32 	%f517, %f22, %f502;
	sub.f32 	%f518, %f516, %f517;
	mul.f32 	%f519, %f22, %f500;
	fma.rn.f32 	%f520, %f21, %f502, %f519;
	ld.global.v2.f32 	{%f521, %f522}, [%rd64+16];
	mul.f32 	%f523, %f520, %f522;
	fma.rn.f32 	%f524, %f518, %f521, %f523;
	mul.f32 	%f525, %f518, %f522;
	mul.f32 	%f526, %f520, %f521;
	sub.f32 	%f527, %f525, %f526;
	ld.global.f32 	%f528, [%rd66+16];
	mul.f32 	%f529, %f528, %f524;
	ld.global.f32 	%f530, [%rd66+20];
	mul.f32 	%f531, %f527, %f530;
	sub.f32 	%f532, %f529, %f531;
	add.f32 	%f533, %f515, %f532;
	mul.f32 	%f534, %f21, %f518;
	mul.f32 	%f535, %f22, %f520;
	sub.f32 	%f536, %f534, %f535;
	mul.f32 	%f537, %f22, %f518;
	fma.rn.f32 	%f538, %f21, %f520, %f537;
	ld.global.v2.f32 	{%f539, %f540}, [%rd64+24];
	mul.f32 	%f541, %f538, %f540;
	fma.rn.f32 	%f542, %f536, %f539, %f541;
	mul.f32 	%f543, %f536, %f540;
	mul.f32 	%f544, %f538, %f539;
	sub.f32 	%f545, %f543, %f544;
	ld.global.f32 	%f546, [%rd66+24];
	mul.f32 	%f547, %f546, %f542;
	ld.global.f32 	%f548, [%rd66+28];
	mul.f32 	%f549, %f545, %f548;
	sub.f32 	%f550, %f547, %f549;
	add.f32 	%f650, %f533, %f550;
	mul.f32 	%f551, %f21, %f536;
	mul.f32 	%f552, %f22, %f538;
	sub.f32 	%f652, %f551, %f552;
	mul.f32 	%f553, %f22, %f536;
	fma.rn.f32 	%f653, %f21, %f538, %f553;
	add.s32 	%r193, %r193, 4;
	setp.ne.s32 	%p48, %r193, %r7;
	mov.u32 	%r195, %r7;
	@%p48 bra 	$L__BB0_58;
$L__BB0_59:
	setp.eq.s32 	%p49, %r3, 0;
	@%p49 bra 	$L__BB0_64;
	setp.eq.s32 	%p50, %r4, 0;
	@%p50 bra 	$L__BB0_62;
	add.s32 	%r170, %r195, %r49;
	mul.wide.u32 	%rd67, %r170, 8;
	add.s64 	%rd68, %rd4, %rd67;
	ld.global.v2.f32 	{%f555, %f556}, [%rd68];
	mul.f32 	%f557, %f653, %f556;
	fma.rn.f32 	%f558, %f652, %f555, %f557;
	mul.f32 	%f559, %f652, %f556;
	mul.f32 	%f560, %f653, %f555;
	sub.f32 	%f561, %f559, %f560;
	add.s32 	%r171, %r195, %r51;
	mul.wide.u32 	%rd69, %r171, 8;
	add.s64 	%rd70, %rd5, %rd69;
	ld.global.v2.f32 	{%f562, %f563}, [%rd70];
	mul.f32 	%f564, %f562, %f558;
	mul.f32 	%f565, %f561, %f563;
	sub.f32 	%f566, %f564, %f565;
	add.f32 	%f567, %f650, %f566;
	mul.f32 	%f568, %f21, %f652;
	mul.f32 	%f569, %f22, %f653;
	sub.f32 	%f570, %f568, %f569;
	mul.f32 	%f571, %f22, %f652;
	fma.rn.f32 	%f572, %f21, %f653, %f571;
	cvt.u64.u32 	%rd71, %r49;
	cvt.u64.u32 	%rd72, %r195;
	add.s64 	%rd73, %rd72, %rd71;
	shl.b64 	%rd74, %rd73, 3;
	add.s64 	%rd75, %rd4, %rd74;
	ld.global.v2.f32 	{%f573, %f574}, [%rd75+8];
	mul.f32 	%f575, %f572, %f574;
	fma.rn.f32 	%f576, %f570, %f573, %f575;
	mul.f32 	%f577, %f570, %f574;
	mul.f32 	%f578, %f572, %f573;
	sub.f32 	%f579, %f577, %f578;
	cvt.u64.u32 	%rd76, %r51;
	add.s64 	%rd77, %rd72, %rd76;
	shl.b64 	%rd78, %rd77, 3;
	add.s64 	%rd79, %rd5, %rd78;
	ld.global.f32 	%f580, [%rd79+8];
	mul.f32 	%f581, %f580, %f576;
	ld.global.f32 	%f582, [%rd79+12];
	mul.f32 	%f583, %f579, %f582;
	sub.f32 	%f584, %f581, %f583;
	add.f32 	%f650, %f567, %f584;
	mul.f32 	%f585, %f21, %f570;
	mul.f32 	%f586, %f22, %f572;
	sub.f32 	%f652, %f585, %f586;
	mul.f32 	%f587, %f22, %f570;
	fma.rn.f32 	%f653, %f21, %f572, %f587;
	add.s32 	%r195, %r195, 2;
$L__BB0_62:
	setp.eq.s32 	%p51, %r8, 0;
	@%p51 bra 	$L__BB0_64;
	add.s32 	%r172, %r195, %r49;
	mul.wide.u32 	%rd80, %r172, 8;
	add.s64 	%rd81, %rd4, %rd80;
	ld.global.v2.f32 	{%f588, %f589}, [%rd81];
	mul.f32 	%f590, %f653, %f589;
	fma.rn.f32 	%f591, %f652, %f588, %f590;
	mul.f32 	%f592, %f652, %f589;
	mul.f32 	%f593, %f653, %f588;
	sub.f32 	%f594, %f592, %f593;
	add.s32 	%r173, %r195, %r51;
	mul.wide.u32 	%rd82, %r173, 8;
	add.s64 	%rd83, %rd5, %rd82;
	ld.global.v2.f32 	{%f595, %f596}, [%rd83];
	mul.f32 	%f597, %f595, %f591;
	mul.f32 	%f598, %f594, %f596;
	sub.f32 	%f599, %f597, %f598;
	add.f32 	%f650, %f650, %f599;
$L__BB0_64:
	add.f32 	%f600, %f650, %f650;
	sub.f32 	%f601, %f600, %f686;
	mov.f32 	%f602, 0f3F800000;
	copysign.f32 	%f603, %f601, %f602;
	cvt.f64.f32 	%fd102, %f603;
	add.f64 	%fd103, %fd102, 0d3FF0000000000000;
	mul.f64 	%fd104, %fd103, 0d3FE0000000000000;
	cvt.rn.f32.f64 	%f604, %fd104;
	mov.f64 	%fd105, 0d3FF0000000000000;
	sub.f64 	%fd106, %fd105, %fd102;
	mul.f64 	%fd107, %fd106, 0d3FE0000000000000;
	cvt.rn.f32.f64 	%f605, %fd107;
	mul.f32 	%f606, %f686, %f605;
	fma.rn.f32 	%f686, %f600, %f604, %f606;
	mul.f32 	%f607, %f687, %f605;
	fma.rn.f32 	%f687, %f58, %f604, %f607;
	add.s32 	%r174, %r192, %r73;
	cvt.rn.f32.s32 	%f608, %r174;
	mul.f32 	%f609, %f688, %f605;
	fma.rn.f32 	%f688, %f608, %f604, %f609;
	add.s32 	%r192, %r192, 1;
	setp.ne.s32 	%p52, %r192, %r73;
	@%p52 bra 	$L__BB0_56;
	add.s32 	%r191, %r191, 1;
	setp.eq.s32 	%p53, %r191, %r73;
	@%p53 bra 	$L__BB0_66;
	bra.uni 	$L__BB0_55;
$L__BB0_66:
	add.s32 	%r177, %r177, 1;
	cvt.rn.f32.u32 	%f614, %r177;
	setp.gt.f32 	%p54, %f1, %f614;
	@%p54 bra 	$L__BB0_4;
	add.f32 	%f693, %f687, 0f3F800000;
	add.f32 	%f694, %f688, 0f3F800000;
$L__BB0_68:
	ld.param.u64 	%rd92, [_Z10commonlinePK6float2iiiffPfS2__param_7];
	ld.param.u64 	%rd91, [_Z10commonlinePK6float2iiiffPfS2__param_6];
	cvta.to.global.u64 	%rd84, %rd91;
	mad.lo.s32 	%r175, %r71, %r2, %r1;
	mul.wide.s32 	%rd85, %r175, 4;
	add.s64 	%rd86, %rd84, %rd85;
	st.global.f32 	[%rd86], %f693;
	mad.lo.s32 	%r176, %r71, %r1, %r2;
	mul.wide.s32 	%rd87, %r176, 4;
	add.s64 	%rd88, %rd84, %rd87;
	st.global.f32 	[%rd88], %f694;
	cvta.to.global.u64 	%rd89, %rd92;
	add.s64 	%rd90, %rd89, %rd85;
	st.global.f32 	[%rd90], %f686;
$L__BB0_69:
	ret;

}


// ===== COMPILED SASS (sm_100) =====

	.target	sm_100

	.elftype	@"ET_EXEC"


//--------------------- .note.nv.tkinfo           --------------------------
	.section	.note.nv.tkinfo,"",@"SHT_NOTE"
	.sectionflags	@"SHF_NOTE_NV_TKINFO"
	.tkinfo
        /*0018*/ 	.word	0x00000002
        /*0030*/ 	.string	""
        /*0030*/ 	.string	"ptxas"
        /*0030*/ 	.string	"Cuda compilation tools, release 13.0, V13.0.88"
        /*0030*/ 	.string	"Build cuda_13.0.r13.0/compiler.36424714_0"
        /*0030*/ 	.string	"-arch sm_100 -m 64 "



//--------------------- .note.nv.cuinfo           --------------------------
	.section	.note.nv.cuinfo,"",@"SHT_NOTE"
	.sectionflags	@"SHF_NOTE_NV_CUINFO"
        /*0018*/ 	.short	0x0002
        /*001a*/ 	.short	0x0064
        /*001c*/ 	.short	0x0082
	.zero		2


//--------------------- .nv.info                  --------------------------
	.section	.nv.info,"",@"SHT_CUDA_INFO"
	.align	4


	//----- nvinfo : EIATTR_REGCOUNT
	.align		4
        /*0000*/ 	.byte	0x04, 0x2f
        /*0002*/ 	.short	(.L_2 - .L_1)
	.align		4
.L_1:
        /*0004*/ 	.word	index@(_Z10commonlinePK6float2iiiffPfS2_)
        /*0008*/ 	.word	0x00000028


	//----- nvinfo : EIATTR_FRAME_SIZE
	.align		4
.L_2:
        /*000c*/ 	.byte	0x04, 0x11
        /*000e*/ 	.short	(.L_4 - .L_3)
	.align		4
.L_3:
        /*0010*/ 	.word	index@($__internal_0_$__cuda_sm20_div_rn_f64_full)
        /*0014*/ 	.word	0x00000020


	//----- nvinfo : EIATTR_FRAME_SIZE
	.align		4
.L_4:
        /*0018*/ 	.byte	0x04, 0x11
        /*001a*/ 	.short	(.L_6 - .L_5)
	.align		4
.L_5:
        /*001c*/ 	.word	index@(_Z10commonlinePK6float2iiiffPfS2_)
        /*0020*/ 	.word	0x00000020


	//----- nvinfo : EIATTR_MIN_STACK_SIZE
	.align		4
.L_6:
        /*0024*/ 	.byte	0x04, 0x12
        /*0026*/ 	.short	(.L_8 - .L_7)
	.align		4
.L_7:
        /*0028*/ 	.word	index@(_Z10commonlinePK6float2iiiffPfS2_)
        /*002c*/ 	.word	0x00000020
.L_8:


//--------------------- .nv.compat                --------------------------
	.section	.nv.compat,"",@"SHT_CUDA_COMPAT_INFO"
	.align	4
        /*0000*/ 	.byte	0x02, 0x09, 0x00, 0x00, 0x02, 0x02, 0x01, 0x00, 0x02, 0x05, 0x05, 0x00, 0x03, 0x07, 0x01, 0x01
        /*0010*/ 	.byte	0x02, 0x03, 0x00, 0x00, 0x02, 0x06, 0x01, 0x00, 0x04, 0x0b, 0x08, 0x00, 0x01, 0x00, 0x00, 0x00
        /*0020*/ 	.byte	0x00, 0x00, 0x00, 0x00


//--------------------- .nv.info._Z10commonlinePK6float2iiiffPfS2_ --------------------------
	.section	.nv.info._Z10commonlinePK6float2iiiffPfS2_,"",@"SHT_CUDA_INFO"
	.sectionflags	@""
	.align	4


	//----- nvinfo : EIATTR_CUDA_API_VERSION
	.align		4
        /*0000*/ 	.byte	0x04, 0x37
        /*0002*/ 	.short	(.L_10 - .L_9)
.L_9:
        /*0004*/ 	.word	0x00000082


	//----- nvinfo : EIATTR_KPARAM_INFO
	.align		4
.L_10:
        /*0008*/ 	.byte	0x04, 0x17
        /*000a*/ 	.short	(.L_12 - .L_11)
.L_11:
        /*000c*/ 	.word	0x00000000
        /*0010*/ 	.short	0x0007
        /*0012*/ 	.short	0x0028
        /*0014*/ 	.byte	0x00, 0xf5, 0x21, 0x00


	//----- nvinfo : EIATTR_KPARAM_INFO
	.align		4
.L_12:
        /*0018*/ 	.byte	0x04, 0x17
        /*001a*/ 	.short	(.L_14 - .L_13)
.L_13:
        /*001c*/ 	.word	0x00000000
        /*0020*/ 	.short	0x0006
        /*0022*/ 	.short	0x0020
        /*0024*/ 	.byte	0x00, 0xf5, 0x21, 0x00


	//----- nvinfo : EIATTR_KPARAM_INFO
	.align		4
.L_14:
        /*0028*/ 	.byte	0x04, 0x17
        /*002a*/ 	.short	(.L_16 - .L_15)
.L_15:
        /*002c*/ 	.word	0x00000000
        /*0030*/ 	.short	0x0005
        /*0032*/ 	.short	0x0018
        /*0034*/ 	.byte	0x00, 0xf0, 0x11, 0x00


	//----- nvinfo : EIATTR_KPARAM_INFO
	.align		4
.L_16:
        /*0038*/ 	.byte	0x04, 0x17
        /*003a*/ 	.short	(.L_18 - .L_17)
.L_17:
        /*003c*/ 	.word	0x00000000
        /*0040*/ 	.short	0x0004
        /*0042*/ 	.short	0x0014
        /*0044*/ 	.byte	0x00, 0xf0, 0x11, 0x00


	//----- nvinfo : EIATTR_KPARAM_INFO
	.align		4
.L_18:
        /*0048*/ 	.byte	0x04, 0x17
        /*004a*/ 	.short	(.L_20 - .L_19)
.L_19:
        /*004c*/ 	.word	0x00000000
        /*0050*/ 	.short	0x0003
        /*0052*/ 	.short	0x0010
        /*0054*/ 	.byte	0x00, 0xf0, 0x11, 0x00


	//----- nvinfo : EIATTR_KPARAM_INFO
	.align		4
.L_20:
        /*0058*/ 	.byte	0x04, 0x17
        /*005a*/ 	.short	(.L_22 - .L_21)
.L_21:
        /*005c*/ 	.word	0x00000000
        /*0060*/ 	.short	0x0002
        /*0062*/ 	.short	0x000c
        /*0064*/ 	.byte	0x00, 0xf0, 0x11, 0x00


	//----- nvinfo : EIATTR_KPARAM_INFO
	.align		4
.L_22:
        /*0068*/ 	.byte	0x04, 0x17
        /*006a*/ 	.short	(.L_24 - .L_23)
.L_23:
        /*006c*/ 	.word	0x00000000
        /*0070*/ 	.short	0x0001
        /*0072*/ 	.short	0x0008
        /*0074*/ 	.byte	0x00, 0xf0, 0x11, 0x00


	//----- nvinfo : EIATTR_KPARAM_INFO
	.align		4
.L_24:
        /*0078*/ 	.byte	0x04, 0x17
        /*007a*/ 	.short	(.L_26 - .L_25)
.L_25:
        /*007c*/ 	.word	0x00000000
        /*0080*/ 	.short	0x0000
        /*0082*/ 	.short	0x0000
        /*0084*/ 	.byte	0x00, 0xf5, 0x21, 0x00


	//----- nvinfo : EIATTR_SPARSE_MMA_MASK
	.align		4
.L_26:
        /*0088*/ 	.byte	0x03, 0x50
        /*008a*/ 	.short	0x0000


	//----- nvinfo : EIATTR_MAXREG_COUNT
	.align		4
        /*008c*/ 	.byte	0x03, 0x1b
        /*008e*/ 	.short	0x00ff


	//----- nvinfo : EIATTR_MERCURY_ISA_VERSION
	.align		4
        /*0090*/ 	.byte	0x03, 0x5f
        /*0092*/ 	.short	0x0101


	//----- nvinfo : EIATTR_VRC_CTA_INIT_COUNT
	.align		4
        /*0094*/ 	.byte	0x02, 0x4a
	.zero		1
	.zero		1


	//----- nvinfo : EIATTR_EXIT_INSTR_OFFSETS
	.align		4
        /*0098*/ 	.byte	0x04, 0x1c
        /*009a*/ 	.short	(.L_28 - .L_27)


	//   ....[0]....
.L_27:
        /*009c*/ 	.word	0x00000080


	//   ....[1]....
        /*00a0*/ 	.word	0x000000f0


	//   ....[2]....
        /*00a4*/ 	.word	0x00003ae0


	//----- nvinfo : EIATTR_CRS_STACK_SIZE
	.align		4
.L_28:
        /*00a8*/ 	.byte	0x04, 0x1e
        /*00aa*/ 	.short	(.L_30 - .L_29)
.L_29:
        /*00ac*/ 	.word	0x00000000


	//----- nvinfo : EIATTR_CBANK_PARAM_SIZE
	.align		4
.L_30:
        /*00b0*/ 	.byte	0x03, 0x19
        /*00b2*/ 	.short	0x0030


	//----- nvinfo : EIATTR_PARAM_CBANK
	.align		4
        /*00b4*/ 	.byte	0x04, 0x0a
        /*00b6*/ 	.short	(.L_32 - .L_31)
	.align		4
.L_31:
        /*00b8*/ 	.word	index@(.nv.constant0._Z10commonlinePK6float2iiiffPfS2_)
        /*00bc*/ 	.short	0x0380
        /*00be*/ 	.short	0x0030


	//----- nvinfo : EIATTR_SW_WAR
	.align		4
.L_32:
        /*00c0*/ 	.byte	0x04, 0x36
        /*00c2*/ 	.short	(.L_34 - .L_33)
.L_33:
        /*00c4*/ 	.word	0x00000008
.L_34:


//--------------------- .nv.callgraph             --------------------------
	.section	.nv.callgraph,"",@"SHT_CUDA_CALLGRAPH"
	.align	4
	.sectionentsize	8
	.align		4
        /*0000*/ 	.word	0x00000000
	.align		4
        /*0004*/ 	.word	0xffffffff
	.align		4
        /*0008*/ 	.word	0x00000000
	.align		4
        /*000c*/ 	.word	0xfffffffe
	.align		4
        /*0010*/ 	.word	0x00000000
	.align		4
        /*0014*/ 	.word	0xfffffffd
	.align		4
        /*0018*/ 	.word	0x00000000
	.align		4
        /*001c*/ 	.word	0xfffffffc


//--------------------- .nv.constant4             --------------------------
	.section	.nv.constant4,"a",@progbits
	.align	8
	.align		8
.nv.constant4:
        /*0000*/ 	.dword	__cudart_i2opi_f


//--------------------- .text._Z10commonlinePK6float2iiiffPfS2_ --------------------------
	.section	.text._Z10commonlinePK6float2iiiffPfS2_,"ax",@progbits
	.align	128
        .global         _Z10commonlinePK6float2iiiffPfS2_
        .type           _Z10commonlinePK6float2iiiffPfS2_,@function
        .size           _Z10commonlinePK6float2iiiffPfS2_,(.L_x_39 - _Z10commonlinePK6float2iiiffPfS2_)
        .other          _Z10commonlinePK6float2iiiffPfS2_,@"STO_CUDA_ENTRY STV_DEFAULT"
_Z10commonlinePK6float2iiiffPfS2_:
.text._Z10commonlinePK6float2iiiffPfS2_:
[----:B------:R-:W0:Y:S01]  /*0000*/  LDC R1, c[0x0][0x37c] ;  /* 0x0000df00ff017b82 */ /* 0x000e220000000800 */
[----:B------:R-:W1:Y:S07]  /*0010*/  S2R R3, SR_TID.X ;  /* 0x0000000000037919 */ /* 0x000e6e0000002100 */
[----:B------:R-:W1:Y:S01]  /*0020*/  S2UR UR4, SR_CTAID.X ;  /* 0x00000000000479c3 */ /* 0x000e620000002500 */
[----:B------:R-:W2:Y:S01]  /*0030*/  LDCU UR5, c[0x0][0x388] ;  /* 0x00007100ff0577ac */ /* 0x000ea20008000800 */
[----:B0-----:R-:W-:-:S06]  /*0040*/  IADD3 R1, PT, PT, R1, -0x20, RZ ;  /* 0xffffffe001017810 */ /* 0x001fcc0007ffe0ff */
[----:B------:R-:W1:Y:S02]  /*0050*/  LDC R0, c[0x0][0x360] ;  /* 0x0000d800ff007b82 */ /* 0x000e640000000800 */
[----:B-1----:R-:W-:-:S05]  /*0060*/  IMAD R0, R0, UR4, R3 ;  /* 0x0000000400007c24 */ /* 0x002fca000f8e0203 */
[----:B--2---:R-:W-:-:S13]  /*0070*/  ISETP.GE.AND P0, PT, R0, UR5, PT ;  /* 0x0000000500007c0c */ /* 0x004fda000bf06270 */
[----:B------:R-:W-:Y:S05]  /*0080*/  @P0 EXIT ;  /* 0x000000000000094d */ /* 0x000fea0003800000 */
[----:B------:R-:W0:Y:S01]  /*0090*/  S2R R2, SR_TID.Y ;  /* 0x0000000000027919 */ /* 0x000e220000002200 */
[----:B------:R-:W0:Y:S08]  /*00a0*/  S2UR UR4, SR_CTAID.Y ;  /* 0x00000000000479c3 */ /* 0x000e300000002600 */
[----:B------:R-:W0:Y:S02]  /*00b0*/  LDC R3, c[0x0][0x364] ;  /* 0x0000d900ff037b82 */ /* 0x000e240000000800 */
[----:B0-----:R-:W-:-:S05]  /*00c0*/  IMAD R3, R3, UR4, R2 ;  /* 0x0000000403037c24 */ /* 0x001fca000f8e0202 */
[----:B------:R-:W-:-:S04]  /*00d0*/  ISETP.GE.AND P0, PT, R3, UR5, PT ;  /* 0x0000000503007c0c */ /* 0x000fc8000bf06270 */
[----:B------:R-:W-:-:S13]  /*00e0*/  ISETP.GE.OR P0, PT, R0, R3, P0 ;  /* 0x000000030000720c */ /* 0x000fda0000706670 */
[----:B------:R-:W-:Y:S05]  /*00f0*/  @P0 EXIT ;  /* 0x000000000000094d */ /* 0x000fea0003800000 */
[----:B------:R-:W0:Y:S01]  /*0100*/  LDCU UR4, c[0x0][0x398] ;  /* 0x00007300ff0477ac */ /* 0x000e220008000800 */
[----:B------:R-:W-:Y:S01]  /*0110*/  HFMA2 R8, -RZ, RZ, 0, 5.9604644775390625e-08 ;  /* 0x00000001ff087431 */ /* 0x000fe200000001ff */
[----:B0-----:R-:W0:Y:S01]  /*0120*/  F2F.F64.F32 R6, UR4 ;  /* 0x0000000400067d10 */ /* 0x001e220008201800 */
[----:B------:R-:W1:Y:S07]  /*0130*/  LDCU UR4, c[0x0][0x394] ;  /* 0x00007280ff0477ac */ /* 0x000e6e0008000800 */
[----:B0-----:R-:W0:Y:S02]  /*0140*/  MUFU.RCP64H R9, R7 ;  /* 0x0000000700097308 */ /* 0x001e240000001800 */
[----:B0-----:R-:W-:-:S08]  /*0150*/  DFMA R4, -R6, R8, 1 ;  /* 0x3ff000000604742b */ /* 0x001fd00000000108 */
[----:B------:R-:W-:Y:S02]  /*0160*/  DFMA R10, R4, R4, R4 ;  /* 0x00000004040a722b */ /* 0x000fe40000000004 */
[----:B-1----:R-:W0:Y:S06]  /*0170*/  F2F.F64.F32 R4, UR4 ;  /* 0x0000000400047d10 */ /* 0x002e2c0008201800 */
[----:B------:R-:W-:-:S08]  /*0180*/  DFMA R10, R8, R10, R8 ;  /* 0x0000000a080a722b */ /* 0x000fd00000000008 */
[----:B------:R-:W-:Y:S02]  /*0190*/  DFMA R8, -R6, R10, 1 ;  /* 0x3ff000000608742b */ /* 0x000fe4000000010a */
[----:B0-----:R-:W-:-:S06]  /*01a0*/  DADD R22, R4, R4 ;  /* 0x0000000004167229 */ /* 0x001fcc0000000004 */
[----:B------:R-:W-:-:S04]  /*01b0*/  DFMA R8, R10, R8, R10 ;  /* 0x000000080a08722b */ /* 0x000fc8000000000a */
[----:B------:R-:W-:-:S04]  /*01c0*/  FSETP.GEU.AND P1, PT, |R23|, 6.5827683646048100446e-37, PT ;  /* 0x036000001700780b */ /* 0x000fc80003f2e200 */
[----:B------:R-:W-:-:S08]  /*01d0*/  DMUL R4, R22, R8 ;  /* 0x0000000816047228 */ /* 0x000fd00000000000 */
[----:B------:R-:W-:-:S08]  /*01e0*/  DFMA R10, -R6, R4, R22 ;  /* 0x00000004060a722b */ /* 0x000fd00000000116 */
[----:B------:R-:W-:-:S10]  /*01f0*/  DFMA R4, R8, R10, R4 ;  /* 0x0000000a0804722b */ /* 0x000fd40000000004 */
[----:B------:R-:W-:-:S05]  /*0200*/  FFMA R2, RZ, R7, R5 ;  /* 0x00000007ff027223 */ /* 0x000fca0000000005 */
[----:B------:R-:W-:-:S13]  /*0210*/  FSETP.GT.AND P0, PT, |R2|, 1.469367938527859385e-39, PT ;  /* 0x001000000200780b */ /* 0x000fda0003f04200 */
[----:B------:R-:W-:Y:S05]  /*0220*/  @P0 BRA P1, `(.L_x_0) ;  /* 0x0000000000180947 */ /* 0x000fea0000800000 */
[----:B------:R-:W-:Y:S02]  /*0230*/  MOV R18, R6 ;  /* 0x0000000600127202 */ /* 0x000fe40000000f00 */
[----:B------:R-:W-:Y:S02]  /*0240*/  MOV R19, R7 ;  /* 0x0000000700137202 */ /* 0x000fe40000000f00 */
[----:B------:R-:W-:-:S07]  /*0250*/  MOV R8, 0x270 ;  /* 0x0000027000087802 */ /* 0x000fce0000000f00 */
[----:B------:R-:W-:Y:S05]  /*0260*/  CALL.REL.NOINC `($__internal_0_$__cuda_sm20_div_rn_f64_full) ;  /* 0x0000003800207944 */ /* 0x000fea0003c00000 */
[----:B------:R-:W-:Y:S02]  /*0270*/  MOV R4, R24 ;  /* 0x0000001800047202 */ /* 0x000fe40000000f00 */
[----:B------:R-:W-:-:S07]  /*0280*/  MOV R5, R25 ;  /* 0x0000001900057202 */ /* 0x000fce0000000f00 */
.L_x_0:
[----:B------:R-:W-:Y:S01]  /*0290*/  DADD R6, R4, 1 ;  /* 0x3ff0000004067429 */ /* 0x000fe20000000000 */
[----:B------:R-:W0:Y:S01]  /*02a0*/  LDCU.64 UR12, c[0x0][0x358] ;  /* 0x00006b00ff0c77ac */ /* 0x000e220008000a00 */
[----:B------:R-:W-:Y:S02]  /*02b0*/  MOV R5, 0x7fc00000 ;  /* 0x7fc0000000057802 */ /* 0x000fe40000000f00 */
[----:B------:R-:W-:Y:S02]  /*02c0*/  MOV R4, 0xc0000000 ;  /* 0xc000000000047802 */ /* 0x000fe40000000f00 */
[----:B------:R-:W1:Y:S01]  /*02d0*/  F2F.F32.F64 R2, R6 ;  /* 0x0000000600027310 */ /* 0x000e620000301000 */
[----:B------:R-:W-:-:S07]  /*02e0*/  MOV R11, 0x7fc00000 ;  /* 0x7fc00000000b7802 */ /* 0x000fce0000000f00 */
[----:B-1----:R-:W1:Y:S02]  /*02f0*/  FRND.CEIL R2, R2 ;  /* 0x0000000200027307 */ /* 0x002e640000209000 */
[----:B-1----:R-:W-:-:S13]  /*0300*/  FSETP.GT.AND P0, PT, R2, RZ, PT ;  /* 0x000000ff0200720b */ /* 0x002fda0003f04000 */
[----:B0-----:R-:W-:Y:S05]  /*0310*/  @!P0 BRA `(.L_x_1) ;  /* 0x0000003400c48947 */ /* 0x001fea0003800000 */
[----:B------:R-:W0:Y:S01]  /*0320*/  LDCU UR7, c[0x0][0x38c] ;  /* 0x00007180ff0777ac */ /* 0x000e220008000800 */
[----:B------:R-:W1:Y:S01]  /*0330*/  LDC.64 R12, c[0x0][0x380] ;  /* 0x0000e000ff0c7b82 */ /* 0x000e620000000a00 */
[----:B------:R-:W-:Y:S01]  /*0340*/  MOV R4, 0xc0000000 ;  /* 0xc000000000047802 */ /* 0x000fe20000000f00 */
[----:B------:R-:W2:Y:S01]  /*0350*/  LDCU UR4, c[0x0][0x390] ;  /* 0x00007200ff0477ac */ /* 0x000ea20008000800 */
[----:B0-----:R-:W-:Y:S02]  /*0360*/  ULOP3.LUT UR11, UR7, 0x3, URZ, 0xc0, !UPT ;  /* 0x00000003070b7892 */ /* 0x001fe4000f8ec0ff */
[----:B------:R-:W-:Y:S02]  /*0370*/  ULOP3.LUT UR15, UR7, 0x7ffffffc, URZ, 0xc0, !UPT ;  /* 0x7ffffffc070f7892 */ /* 0x000fe4000f8ec0ff */
[----:B--2---:R-:W-:Y:S02]  /*0380*/  UIMAD UR4, UR7, UR4, URZ ;  /* 0x00000004070472a4 */ /* 0x004fe4000f8e02ff */
[----:B------:R-:W-:-:S02]  /*0390*/  ULOP3.LUT UR7, UR7, 0x1, URZ, 0xc0, !UPT ;  /* 0x0000000107077892 */ /* 0x000fc4000f8ec0ff */
[----:B------:R-:W-:Y:S02]  /*03a0*/  UIADD3 UR14, UPT, UPT, UR11, -0x1, URZ ;  /* 0xffffffff0b0e7890 */ /* 0x000fe4000fffe0ff */
[----:B------:R-:W-:Y:S02]  /*03b0*/  IMAD R33, R0, UR4, RZ ;  /* 0x0000000400217c24 */ /* 0x000fe4000f8e02ff */
[----:B------:R-:W-:Y:S01]  /*03c0*/  IMAD R5, R3, UR4, RZ ;  /* 0x0000000403057c24 */ /* 0x000fe2000f8e02ff */
[----:B------:R-:W-:Y:S01]  /*03d0*/  UMOV UR4, URZ ;  /* 0x000000ff00047c82 */ /* 0x000fe20008000000 */
[----:B-1----:R-:W-:-:S04]  /*03e0*/  IMAD.WIDE R32, R33, 0x8, R12 ;  /* 0x0000000821207825 */ /* 0x002fc800078e020c */
[----:B------:R-:W-:Y:S01]  /*03f0*/  IMAD.WIDE R12, R5, 0x8, R12 ;  /* 0x00000008050c7825 */ /* 0x000fe200078e020c */
[----:B------:R-:W-:-:S07]  /*0400*/  MOV R5, RZ ;  /* 0x000000ff00057202 */ /* 0x000fce0000000f00 */
.L_x_32:
[----:B------:R-:W0:Y:S01]  /*0410*/  LDCU UR5, c[0x0][0x38c] ;  /* 0x00007180ff0577ac */ /* 0x000e220008000800 */
[----:B------:R-:W1:Y:S01]  /*0420*/  LDC R8, c[0x0][0x394] ;  /* 0x0000e500ff087b82 */ /* 0x000e620000000800 */
[----:B------:R-:W-:Y:S01]  /*0430*/  MOV R18, 0x1 ;  /* 0x0000000100127802 */ /* 0x000fe20000000f00 */
[----:B------:R-:W-:Y:S01]  /*0440*/  UMOV UR8, 0x60000000 ;  /* 0x6000000000087882 */ /* 0x000fe20000000000 */
[----:B------:R-:W-:Y:S01]  /*0450*/  UMOV UR9, 0x401921fb ;  /* 0x401921fb00097882 */ /* 0x000fe20000000000 */
[----:B0-----:R-:W-:Y:S02]  /*0460*/  ULEA UR6, UR5, 0x1, 0x1 ;  /* 0x0000000105067891 */ /* 0x001fe4000f8e08ff */
[----:B------:R-:W-:-:S07]  /*0470*/  UIADD3 UR5, UPT, UPT, -UR5, URZ, URZ ;  /* 0x000000ff05057290 */ /* 0x000fce000fffe1ff */
[----:B------:R-:W0:Y:S02]  /*0480*/  I2F.F64 R14, UR6 ;  /* 0x00000006000e7d12 */ /* 0x000e240008201c00 */
[----:B------:R-:W1:Y:S06]  /*0490*/  LDCU UR6, c[0x0][0x398] ;  /* 0x00007300ff0677ac */ /* 0x000e6c0008000800 */
[----:B------:R-:W2:Y:S08]  /*04a0*/  I2F.F64 R16, UR5 ;  /* 0x0000000500107d12 */ /* 0x000eb00008201c00 */
[----:B0-----:R-:W0:Y:S01]  /*04b0*/  MUFU.RCP64H R19, R15 ;  /* 0x0000000f00137308 */ /* 0x001e220000001800 */
[----:B--2---:R-:W-:-:S02]  /*04c0*/  DMUL R16, R16, -UR8 ;  /* 0x8000000810107c28 */ /* 0x004fc40008000000 */
[----:B0-----:R-:W-:-:S08]  /*04d0*/  DFMA R6, -R14, R18, 1 ;  /* 0x3ff000000e06742b */ /* 0x001fd00000000112 */
[----:B------:R-:W-:Y:S01]  /*04e0*/  DFMA R20, R6, R6, R6 ;  /* 0x000000060614722b */ /* 0x000fe20000000006 */
[----:B-1----:R-:W-:-:S07]  /*04f0*/  FFMA R6, R5, UR6, -R8 ;  /* 0x0000000605067c23 */ /* 0x002fce0008000808 */
[----:B------:R-:W-:Y:S01]  /*0500*/  DFMA R20, R18, R20, R18 ;  /* 0x000000141214722b */ /* 0x000fe20000000012 */
[----:B------:R-:W0:Y:S07]  /*0510*/  F2F.F64.F32 R6, R6 ;  /* 0x0000000600067310 */ /* 0x000e2e0000201800 */
[----:B------:R-:W-:Y:S02]  /*0520*/  DFMA R18, -R14, R20, 1 ;  /* 0x3ff000000e12742b */ /* 0x000fe40000000114 */
[----:B0-----:R-:W-:-:S06]  /*0530*/  DMUL R22, R6, R16 ;  /* 0x0000001006167228 */ /* 0x001fcc0000000000 */
[----:B------:R-:W-:-:S08]  /*0540*/  DFMA R18, R20, R18, R20 ;  /* 0x000000121412722b */ /* 0x000fd00000000014 */
[----:B------:R-:W-:Y:S01]  /*0550*/  DMUL R16, R22, R18 ;  /* 0x0000001216107228 */ /* 0x000fe20000000000 */
[----:B------:R-:W-:-:S07]  /*0560*/  FSETP.GEU.AND P1, PT, |R23|, 6.5827683646048100446e-37, PT ;  /* 0x036000001700780b */ /* 0x000fce0003f2e200 */
        /* <DEDUP_REMOVED lines=11> */
.L_x_2:
[----:B------:R-:W0:Y:S02]  /*0620*/  F2F.F32.F64 R22, R16 ;  /* 0x0000001000167310 */ /* 0x000e240000301000 */
[C---:B0-----:R-:W-:Y:S01]  /*0630*/  FMUL R11, R22.reuse, 0.63661974668502807617 ;  /* 0x3f22f983160b7820 */ /* 0x041fe20000400000 */
[----:B------:R-:W-:-:S05]  /*0640*/  FSETP.GE.AND P0, PT, |R22|, 105615, PT ;  /* 0x47ce47801600780b */ /* 0x000fca0003f06200 */
[----:B------:R-:W0:Y:S02]  /*0650*/  F2I.NTZ R11, R11 ;  /* 0x0000000b000b7305 */ /* 0x000e240000203100 */
[----:B0-----:R-:W-:-:S05]  /*0660*/  I2FP.F32.S32 R5, R11 ;  /* 0x0000000b00057245 */ /* 0x001fca0000201400 */
[----:B------:R-:W-:-:S04]  /*0670*/  FFMA R8, R5, -1.5707962512969970703, R22 ;  /* 0xbfc90fda05087823 */ /* 0x000fc80000000016 */
[----:B------:R-:W-:-:S04]  /*0680*/  FFMA R8, R5, -7.5497894158615963534e-08, R8 ;  /* 0xb3a2216805087823 */ /* 0x000fc80000000008 */
[----:B------:R-:W-:Y:S01]  /*0690*/  FFMA R5, R5, -5.3903029534742383927e-15, R8 ;  /* 0xa7c234c505057823 */ /* 0x000fe20000000008 */
[----:B------:R-:W-:Y:S06]  /*06a0*/  @!P0 BRA `(.L_x_3) ;  /* 0x0000000000dc8947 */ /* 0x000fec0003800000 */
[----:B------:R-:W-:-:S13]  /*06b0*/  FSETP.NEU.AND P0, PT, |R22|, +INF , PT ;  /* 0x7f8000001600780b */ /* 0x000fda0003f0d200 */
[----:B------:R-:W-:Y:S01]  /*06c0*/  @!P0 FMUL R5, RZ, R22 ;  /* 0x00000016ff058220 */ /* 0x000fe20000400000 */
[----:B------:R-:W-:Y:S01]  /*06d0*/  @!P0 MOV R11, RZ ;  /* 0x000000ff000b8202 */ /* 0x000fe20000000f00 */
[----:B------:R-:W-:Y:S06]  /*06e0*/  @!P0 BRA `(.L_x_3) ;  /* 0x0000000000cc8947 */ /* 0x000fec0003800000 */
[----:B------:R-:W-:Y:S01]  /*06f0*/  SHF.L.U32 R8, R22, 0x8, RZ ;  /* 0x0000000816087819 */ /* 0x000fe200000006ff */
[----:B------:R-:W-:Y:S01]  /*0700*/  HFMA2 R18, -RZ, RZ, 0, 0 ;  /* 0x00000000ff127431 */ /* 0x000fe200000001ff */
[----:B------:R-:W-:Y:S01]  /*0710*/  MOV R11, RZ ;  /* 0x000000ff000b7202 */ /* 0x000fe20000000f00 */
[----:B------:R-:W0:Y:S01]  /*0720*/  LDCU.64 UR8, c[0x4][URZ] ;  /* 0x01000000ff0877ac */ /* 0x000e220008000a00 */
[----:B------:R-:W-:Y:S02]  /*0730*/  MOV R5, R1 ;  /* 0x0000000100057202 */ /* 0x000fe40000000f00 */
[----:B------:R-:W-:Y:S01]  /*0740*/  LOP3.LUT R19, R8, 0x80000000, RZ, 0xfc, !PT ;  /* 0x8000000008137812 */ /* 0x000fe200078efcff */
[----:B------:R-:W-:-:S06]  /*0750*/  UMOV UR5, URZ ;  /* 0x000000ff00057c82 */ /* 0x000fcc0008000000 */
.L_x_4:
[----:B0-----:R-:W-:Y:S02]  /*0760*/  MOV R20, UR8 ;  /* 0x0000000800147c02 */ /* 0x001fe40008000f00 */
[----:B------:R-:W-:-:S05]  /*0770*/  MOV R21, UR9 ;  /* 0x0000000900157c02 */ /* 0x000fca0008000f00 */
[----:B------:R-:W2:Y:S01]  /*0780*/  LDG.E.CONSTANT R16, desc[UR12][R20.64] ;  /* 0x0000000c14107981 */ /* 0x000ea2000c1e9900 */
[----:B------:R-:W-:Y:S02]  /*0790*/  UIADD3 UR8, UP0, UPT, UR8, 0x4, URZ ;  /* 0x0000000408087890 */ /* 0x000fe4000ff1e0ff */
[----:B------:R-:W-:Y:S02]  /*07a0*/  UIADD3 UR5, UPT, UPT, UR5, 0x1, URZ ;  /* 0x0000000105057890 */ /* 0x000fe4000fffe0ff */
[----:B------:R-:W-:Y:S02]  /*07b0*/  UIADD3.X UR9, UPT, UPT, URZ, UR9, URZ, UP0, !UPT ;  /* 0x00000009ff097290 */ /* 0x000fe400087fe4ff */
[----:B------:R-:W-:Y:S01]  /*07c0*/  UISETP.NE.AND UP0, UPT, UR5, 0x6, UPT ;  /* 0x000000060500788c */ /* 0x000fe2000bf05270 */
[----:B--2---:R-:W-:-:S03]  /*07d0*/  IMAD.WIDE.U32 R16, R16, R19, RZ ;  /* 0x0000001310107225 */ /* 0x004fc600078e00ff */
[----:B------:R-:W-:-:S04]  /*07e0*/  IADD3 R8, P0, PT, R16, R18, RZ ;  /* 0x0000001210087210 */ /* 0x000fc80007f1e0ff */
[----:B------:R-:W-:Y:S01]  /*07f0*/  IADD3.X R18, PT, PT, R17, R11, RZ, P0, !PT ;  /* 0x0000000b11127210 */ /* 0x000fe200007fe4ff */
[----:B------:R0:W-:Y:S02]  /*0800*/  STL [R5], R8 ;  /* 0x0000000805007387 */ /* 0x0001e40000100800 */
[----:B0-----:R-:W-:Y:S01]  /*0810*/  IADD3 R5, PT, PT, R5, 0x4, RZ ;  /* 0x0000000405057810 */ /* 0x001fe20007ffe0ff */
[----:B------:R-:W-:Y:S06]  /*0820*/  BRA.U UP0, `(.L_x_4) ;  /* 0xfffffffd00cc7547 */ /* 0x000fec000b83ffff */
[----:B------:R-:W-:Y:S01]  /*0830*/  SHF.R.U32.HI R16, RZ, 0x17, R22 ;  /* 0x00000017ff107819 */ /* 0x000fe20000011616 */
[----:B------:R0:W-:Y:S03]  /*0840*/  STL [R1+0x18], R18 ;  /* 0x0000181201007387 */ /* 0x0001e60000100800 */
[C---:B------:R-:W-:Y:S02]  /*0850*/  LOP3.LUT R5, R16.reuse, 0xe0, RZ, 0xc0, !PT ;  /* 0x000000e010057812 */ /* 0x040fe400078ec0ff */
[----:B------:R-:W-:Y:S02]  /*0860*/  LOP3.LUT P0, RZ, R16, 0x1f, RZ, 0xc0, !PT ;  /* 0x0000001f10ff7812 */ /* 0x000fe4000780c0ff */
[----:B------:R-:W-:-:S04]  /*0870*/  IADD3 R5, PT, PT, R5, -0x80, RZ ;  /* 0xffffff8005057810 */ /* 0x000fc80007ffe0ff */
[----:B------:R-:W-:-:S05]  /*0880*/  SHF.R.U32.HI R8, RZ, 0x5, R5 ;  /* 0x00000005ff087819 */ /* 0x000fca0000011605 */
[----:B------:R-:W-:-:S05]  /*0890*/  IMAD R17, R8, -0x4, R1 ;  /* 0xfffffffc08117824 */ /* 0x000fca00078e0201 */
[----:B------:R-:W2:Y:S04]  /*08a0*/  LDL R5, [R17+0x18] ;  /* 0x0000180011057983 */ /* 0x000ea80000100800 */
[----:B------:R-:W2:Y:S04]  /*08b0*/  LDL R8, [R17+0x14] ;  /* 0x0000140011087983 */ /* 0x000ea80000100800 */
[----:B------:R-:W3:Y:S01]  /*08c0*/  @P0 LDL R11, [R17+0x10] ;  /* 0x00001000110b0983 */ /* 0x000ee20000100800 */
[----:B------:R-:W-:Y:S01]  /*08d0*/  LOP3.LUT R16, R16, 0x1f, RZ, 0xc0, !PT ;  /* 0x0000001f10107812 */ /* 0x000fe200078ec0ff */
[----:B------:R-:W-:Y:S01]  /*08e0*/  UMOV UR8, 0x54442d19 ;  /* 0x54442d1900087882 */ /* 0x000fe20000000000 */
[----:B------:R-:W-:-:S02]  /*08f0*/  UMOV UR9, 0x3bf921fb ;  /* 0x3bf921fb00097882 */ /* 0x000fc40000000000 */
[-C--:B--2---:R-:W-:Y:S02]  /*0900*/  @P0 SHF.L.W.U32.HI R5, R8, R16.reuse, R5 ;  /* 0x0000001008050219 */ /* 0x084fe40000010e05 */
[----:B---3--:R-:W-:Y:S02]  /*0910*/  @P0 SHF.L.W.U32.HI R8, R11, R16, R8 ;  /* 0x000000100b080219 */ /* 0x008fe40000010e08 */
[----:B------:R-:W-:Y:S02]  /*0920*/  ISETP.GE.AND P0, PT, R22, RZ, PT ;  /* 0x000000ff1600720c */ /* 0x000fe40003f06270 */
[C---:B------:R-:W-:Y:S02]  /*0930*/  SHF.L.W.U32.HI R11, R8.reuse, 0x2, R5 ;  /* 0x00000002080b7819 */ /* 0x040fe40000010e05 */
[----:B------:R-:W-:Y:S02]  /*0940*/  SHF.L.U32 R8, R8, 0x2, RZ ;  /* 0x0000000208087819 */ /* 0x000fe400000006ff */
[----:B------:R-:W-:-:S02]  /*0950*/  SHF.R.S32.HI R16, RZ, 0x1f, R11 ;  /* 0x0000001fff107819 */ /* 0x000fc4000001140b */
[C---:B------:R-:W-:Y:S02]  /*0960*/  LOP3.LUT R22, R11.reuse, R22, RZ, 0x3c, !PT ;  /* 0x000000160b167212 */ /* 0x040fe400078e3cff */
[C---:B------:R-:W-:Y:S02]  /*0970*/  LOP3.LUT R20, R16.reuse, R8, RZ, 0x3c, !PT ;  /* 0x0000000810147212 */ /* 0x040fe400078e3cff */
[----:B------:R-:W-:Y:S02]  /*0980*/  LOP3.LUT R21, R16, R11, RZ, 0x3c, !PT ;  /* 0x0000000b10157212 */ /* 0x000fe400078e3cff */
[----:B------:R-:W-:Y:S02]  /*0990*/  SHF.R.U32.HI R8, RZ, 0x1e, R5 ;  /* 0x0000001eff087819 */ /* 0x000fe40000011605 */
[----:B------:R-:W-:Y:S02]  /*09a0*/  ISETP.GE.AND P1, PT, R22, RZ, PT ;  /* 0x000000ff1600720c */ /* 0x000fe40003f26270 */
[----:B------:R-:W1:Y:S01]  /*09b0*/  I2F.F64.S64 R20, R20 ;  /* 0x0000001400147312 */ /* 0x000e620000301c00 */
[----:B------:R-:W-:-:S04]  /*09c0*/  LEA.HI R11, R11, R8, RZ, 0x1 ;  /* 0x000000080b0b7211 */ /* 0x000fc800078f08ff */
[----:B------:R-:W-:-:S04]  /*09d0*/  IADD3 R5, PT, PT, -R11, RZ, RZ ;  /* 0x000000ff0b057210 */ /* 0x000fc80007ffe1ff */
[----:B------:R-:W-:Y:S01]  /*09e0*/  @!P0 MOV R11, R5 ;  /* 0x00000005000b8202 */ /* 0x000fe20000000f00 */
[----:B-1----:R-:W-:-:S10]  /*09f0*/  DMUL R16, R20, UR8 ;  /* 0x0000000814107c28 */ /* 0x002fd40008000000 */
[----:B------:R-:W1:Y:S02]  /*0a00*/  F2F.F32.F64 R16, R16 ;  /* 0x0000001000107310 */ /* 0x000e640000301000 */
[----:B01----:R-:W-:-:S07]  /*0a10*/  FSEL R5, -R16, R16, !P1 ;  /* 0x0000001010057208 */ /* 0x003fce0004800100 */
.L_x_3:
[----:B------:R-:W0:Y:S01]  /*0a20*/  MUFU.RCP64H R17, R15 ;  /* 0x0000000f00117308 */ /* 0x000e220000001800 */
[----:B------:R-:W-:Y:S01]  /*0a30*/  MOV R16, 0x1 ;  /* 0x0000000100107802 */ /* 0x000fe20000000f00 */
[----:B------:R-:W-:Y:S01]  /*0a40*/  UMOV UR8, 0x60000000 ;  /* 0x6000000000087882 */ /* 0x000fe20000000000 */
[----:B------:R-:W-:Y:S01]  /*0a50*/  UMOV UR9, 0x401921fb ;  /* 0x401921fb00097882 */ /* 0x000fe20000000000 */
[----:B------:R-:W-:Y:S01]  /*0a60*/  MOV R8, 0x3f000000 ;  /* 0x3f00000000087802 */ /* 0x000fe20000000f00 */
[----:B------:R-:W-:Y:S01]  /*0a70*/  FMUL R22, R5, R5 ;  /* 0x0000000505167220 */ /* 0x000fe20000400000 */
[----:B------:R-:W-:Y:S02]  /*0a80*/  MOV R21, 0x437c0000 ;  /* 0x437c000000157802 */ /* 0x000fe40000000f00 */
[----:B------:R-:W-:Y:S02]  /*0a90*/  MOV R23, 0x37cbac00 ;  /* 0x37cbac0000177802 */ /* 0x000fe40000000f00 */
[----:B------:R-:W-:Y:S01]  /*0aa0*/  MOV R25, 0x394d4153 ;  /* 0x394d415300197802 */ /* 0x000fe20000000f00 */
[----:B------:R-:W-:Y:S01]  /*0ab0*/  FFMA.RM R8, R8, R21, 12582913 ;  /* 0x4b40000108087423 */ /* 0x000fe20000004015 */
[----:B------:R-:W-:Y:S01]  /*0ac0*/  LOP3.LUT P0, RZ, R11, 0x2, RZ, 0xc0, !PT ;  /* 0x000000020bff7812 */ /* 0x000fe2000780c0ff */
[----:B------:R-:W-:-:S02]  /*0ad0*/  FFMA R23, R22, R23, -0.0013887860113754868507 ;  /* 0xbab607ed16177423 */ /* 0x000fc40000000017 */
[----:B------:R-:W-:Y:S01]  /*0ae0*/  FADD R20, R8, -12583039 ;  /* 0xcb40007f08147421 */ /* 0x000fe20000000000 */
[C---:B------:R-:W-:Y:S01]  /*0af0*/  FFMA R25, R22.reuse, -R25, 0.0083327032625675201416 ;  /* 0x3c0885e416197423 */ /* 0x040fe20000000819 */
[----:B0-----:R-:W-:Y:S01]  /*0b00*/  DFMA R18, -R14, R16, 1 ;  /* 0x3ff000000e12742b */ /* 0x001fe20000000110 */
[C---:B------:R-:W-:Y:S01]  /*0b10*/  FFMA R23, R22.reuse, R23, 0.041666727513074874878 ;  /* 0x3d2aaabb16177423 */ /* 0x040fe20000000017 */
[----:B------:R-:W-:Y:S01]  /*0b20*/  FADD R24, RZ, -R20 ;  /* 0x80000014ff187221 */ /* 0x000fe20000000000 */
[----:B------:R-:W-:Y:S01]  /*0b30*/  FFMA R25, R22, R25, -0.16666662693023681641 ;  /* 0xbe2aaaa816197423 */ /* 0x000fe20000000019 */
[----:B------:R-:W-:Y:S01]  /*0b40*/  SHF.L.U32 R8, R8, 0x17, RZ ;  /* 0x0000001708087819 */ /* 0x000fe200000006ff */
[C---:B------:R-:W-:Y:S01]  /*0b50*/  FFMA R23, R22.reuse, R23, -0.4999999701976776123 ;  /* 0xbeffffff16177423 */ /* 0x040fe20000000017 */
[----:B------:R-:W-:Y:S01]  /*0b60*/  FADD R35, RZ, R24 ;  /* 0x00000018ff237221 */ /* 0x000fe20000000000 */
[C---:B------:R-:W-:Y:S01]  /*0b70*/  FFMA R24, R22.reuse, R5, RZ ;  /* 0x0000000516187223 */ /* 0x040fe200000000ff */
[----:B------:R-:W-:Y:S01]  /*0b80*/  DFMA R18, R18, R18, R18 ;  /* 0x000000121212722b */ /* 0x000fe20000000012 */
[----:B------:R-:W-:-:S02]  /*0b90*/  FFMA R23, R22, R23, 1 ;  /* 0x3f80000016177423 */ /* 0x000fc40000000017 */
[----:B------:R-:W-:Y:S01]  /*0ba0*/  FFMA R24, R24, R25, R5 ;  /* 0x0000001918187223 */ /* 0x000fe20000000005 */
[C---:B------:R-:W-:Y:S01]  /*0bb0*/  LOP3.LUT R5, R11.reuse, 0x1, RZ, 0xc0, !PT ;  /* 0x000000010b057812 */ /* 0x040fe200078ec0ff */
[----:B------:R-:W0:Y:S01]  /*0bc0*/  MUFU.EX2 R35, R35 ;  /* 0x0000002300237308 */ /* 0x000e220000000800 */
[----:B------:R-:W-:Y:S02]  /*0bd0*/  IADD3 R11, PT, PT, R11, 0x1, RZ ;  /* 0x000000010b0b7810 */ /* 0x000fe40007ffe0ff */
[----:B------:R-:W-:Y:S01]  /*0be0*/  DFMA R16, R16, R18, R16 ;  /* 0x000000121010722b */ /* 0x000fe20000000010 */
[----:B------:R-:W-:Y:S02]  /*0bf0*/  ISETP.NE.U32.AND P2, PT, R5, 0x1, PT ;  /* 0x000000010500780c */ /* 0x000fe40003f45070 */
[----:B------:R-:W-:Y:S02]  /*0c00*/  LOP3.LUT P1, RZ, R11, 0x2, RZ, 0xc0, !PT ;  /* 0x000000020bff7812 */ /* 0x000fe4000782c0ff */
[----:B------:R-:W-:-:S02]  /*0c10*/  FSEL R5, R23, R24, !P2 ;  /* 0x0000001817057208 */ /* 0x000fc40005000000 */
[----:B------:R-:W-:Y:S01]  /*0c20*/  FSEL R23, R24, R23, !P2 ;  /* 0x0000001718177208 */ /* 0x000fe20005000000 */
[----:B------:R-:W-:Y:S01]  /*0c30*/  DFMA R18, -R14, R16, 1 ;  /* 0x3ff000000e12742b */ /* 0x000fe20000000110 */
[----:B0-----:R-:W-:Y:S02]  /*0c40*/  FMUL R35, R8, R35 ;  /* 0x0000002308237220 */ /* 0x001fe40000400000 */
[----:B------:R-:W-:-:S05]  /*0c50*/  FSEL R8, R23, -R23, !P1 ;  /* 0x8000001717087208 */ /* 0x000fca0004800000 */
[----:B------:R-:W-:Y:S02]  /*0c60*/  DFMA R16, R16, R18, R16 ;  /* 0x000000121010722b */ /* 0x000fe40000000010 */
[----:B------:R-:W-:-:S08]  /*0c70*/  DMUL R18, R6, -UR8 ;  /* 0x8000000806127c28 */ /* 0x000fd00008000000 */
[----:B------:R-:W-:Y:S02]  /*0c80*/  DMUL R6, R16, R18 ;  /* 0x0000001210067228 */ /* 0x000fe40000000000 */
[----:B------:R-:W-:-:S06]  /*0c90*/  FSETP.GEU.AND P3, PT, |R19|, 6.5827683646048100446e-37, PT ;  /* 0x036000001300780b */ /* 0x000fcc0003f6e200 */
[----:B------:R-:W-:-:S08]  /*0ca0*/  DFMA R20, -R14, R6, R18 ;  /* 0x000000060e14722b */ /* 0x000fd00000000112 */
[----:B------:R-:W-:-:S10]  /*0cb0*/  DFMA R16, R16, R20, R6 ;  /* 0x000000141010722b */ /* 0x000fd40000000006 */
[----:B------:R-:W-:-:S05]  /*0cc0*/  FFMA R6, RZ, R15, R17 ;  /* 0x0000000fff067223 */ /* 0x000fca0000000011 */
[----:B------:R-:W-:Y:S02]  /*0cd0*/  FSETP.GT.AND P2, PT, |R6|, 1.469367938527859385e-39, PT ;  /* 0x001000000600780b */ /* 0x000fe40003f44200 */
[----:B------:R-:W-:Y:S01]  /*0ce0*/  FSEL R6, R5, -R5, !P0 ;  /* 0x8000000505067208 */ /* 0x000fe20004000000 */
[----:B------:R-:W-:-:S04]  /*0cf0*/  FMUL R5, R35, R8 ;  /* 0x0000000823057220 */ /* 0x000fc80000400000 */
[----:B------:R-:W-:-:S06]  /*0d00*/  FMUL R6, R35, R6 ;  /* 0x0000000623067220 */ /* 0x000fcc0000400000 */
[----:B------:R-:W-:Y:S05]  /*0d10*/  @P2 BRA P3, `(.L_x_5) ;  /* 0x0000000000202947 */ /* 0x000fea0001800000 */
[----:B------:R-:W-:Y:S02]  /*0d20*/  MOV R22, R18 ;  /* 0x0000001200167202 */ /* 0x000fe40000000f00 */
[----:B------:R-:W-:Y:S02]  /*0d30*/  MOV R23, R19 ;  /* 0x0000001300177202 */ /* 0x000fe40000000f00 */
[----:B------:R-:W-:Y:S02]  /*0d40*/  MOV R18, R14 ;  /* 0x0000000e00127202 */ /* 0x000fe40000000f00 */
[----:B------:R-:W-:Y:S02]  /*0d50*/  MOV R19, R15 ;  /* 0x0000000f00137202 */ /* 0x000fe40000000f00 */
[----:B------:R-:W-:-:S07]  /*0d60*/  MOV R8, 0xd80 ;  /* 0x00000d8000087802 */ /* 0x000fce0000000f00 */
[----:B------:R-:W-:Y:S05]  /*0d70*/  CALL.REL.NOINC `($__internal_0_$__cuda_sm20_div_rn_f64_full) ;  /* 0x0000002c005c7944 */ /* 0x000fea0003c00000 */
[----:B------:R-:W-:Y:S02]  /*0d80*/  MOV R16, R24 ;  /* 0x0000001800107202 */ /* 0x000fe40000000f00 */
[----:B------:R-:W-:-:S07]  /*0d90*/  MOV R17, R25 ;  /* 0x0000001900117202 */ /* 0x000fce0000000f00 */
.L_x_5:
        /* <DEDUP_REMOVED lines=13> */
[----:B------:R-:W0:Y:S01]  /*0e70*/  LDC.64 R14, c[0x4][RZ] ;  /* 0x01000000ff0e7b82 */ /* 0x000e220000000a00 */
[----:B------:R-:W-:Y:S01]  /*0e80*/  SHF.L.U32 R7, R20, 0x8, RZ ;  /* 0x0000000814077819 */ /* 0x000fe200000006ff */
[----:B------:R-:W-:Y:S01]  /*0e90*/  HFMA2 R16, -RZ, RZ, 0, 0 ;  /* 0x00000000ff107431 */ /* 0x000fe200000001ff */
[----:B------:R-:W-:Y:S01]  /*0ea0*/  MOV R11, RZ ;  /* 0x000000ff000b7202 */ /* 0x000fe20000000f00 */
[----:B------:R-:W-:Y:S01]  /*0eb0*/  HFMA2 R8, -RZ, RZ, 0, 0 ;  /* 0x00000000ff087431 */ /* 0x000fe200000001ff */
[----:B------:R-:W-:-:S07]  /*0ec0*/  LOP3.LUT R17, R7, 0x80000000, RZ, 0xfc, !PT ;  /* 0x8000000007117812 */ /* 0x000fce00078efcff */
.L_x_7:
[----:B0-----:R-:W-:-:S05]  /*0ed0*/  IMAD.WIDE.U32 R22, R8, 0x4, R14 ;  /* 0x0000000408167825 */ /* 0x001fca00078e000e */
[----:B-1----:R-:W2:Y:S01]  /*0ee0*/  LDG.E.CONSTANT R18, desc[UR12][R22.64] ;  /* 0x0000000c16127981 */ /* 0x002ea2000c1e9900 */
[C---:B------:R-:W-:Y:S02]  /*0ef0*/  LEA R7, R8.reuse, R1, 0x2 ;  /* 0x0000000108077211 */ /* 0x040fe400078e10ff */
[----:B------:R-:W-:-:S04]  /*0f00*/  IADD3 R8, PT, PT, R8, 0x1, RZ ;  /* 0x0000000108087810 */ /* 0x000fc80007ffe0ff */
[----:B------:R-:W-:Y:S01]  /*0f10*/  ISETP.NE.AND P0, PT, R8, 0x6, PT ;  /* 0x000000060800780c */ /* 0x000fe20003f05270 */
[----:B--2---:R-:W-:-:S03]  /*0f20*/  IMAD.WIDE.U32 R18, R18, R17, RZ ;  /* 0x0000001112127225 */ /* 0x004fc600078e00ff */
[----:B------:R-:W-:-:S04]  /*0f30*/  IADD3 R18, P1, PT, R18, R16, RZ ;  /* 0x0000001012127210 */ /* 0x000fc80007f3e0ff */
[----:B------:R-:W-:Y:S01]  /*0f40*/  IADD3.X R16, PT, PT, R19, R11, RZ, P1, !PT ;  /* 0x0000000b13107210 */ /* 0x000fe20000ffe4ff */
[----:B------:R1:W-:Y:S04]  /*0f50*/  STL [R7], R18 ;  /* 0x0000001207007387 */ /* 0x0003e80000100800 */
[----:B------:R-:W-:Y:S05]  /*0f60*/  @P0 BRA `(.L_x_7) ;  /* 0xfffffffc00d80947 */ /* 0x000fea000383ffff */
[----:B------:R-:W-:Y:S01]  /*0f70*/  SHF.R.U32.HI R14, RZ, 0x17, R20 ;  /* 0x00000017ff0e7819 */ /* 0x000fe20000011614 */
[----:B------:R0:W-:Y:S03]  /*0f80*/  STL [R1+0x18], R16 ;  /* 0x0000181001007387 */ /* 0x0001e60000100800 */
[C---:B-1----:R-:W-:Y:S02]  /*0f90*/  LOP3.LUT R7, R14.reuse, 0xe0, RZ, 0xc0, !PT ;  /* 0x000000e00e077812 */ /* 0x042fe400078ec0ff */
        /* <DEDUP_REMOVED lines=28> */
.L_x_6:
[----:B------:R-:W-:Y:S01]  /*1160*/  MOV R11, 0x37cbac00 ;  /* 0x37cbac00000b7802 */ /* 0x000fe20000000f00 */
[----:B------:R-:W-:Y:S01]  /*1170*/  FMUL R14, R7, R7 ;  /* 0x00000007070e7220 */ /* 0x000fe20000400000 */
[----:B------:R-:W-:Y:S01]  /*1180*/  MOV R15, 0x394d4153 ;  /* 0x394d4153000f7802 */ /* 0x000fe20000000f00 */
[----:B------:R-:W0:Y:S01]  /*1190*/  LDCU UR10, c[0x0][0x390] ;  /* 0x00007200ff0a77ac */ /* 0x000e220008000800 */
[----:B------:R-:W-:Y:S01]  /*11a0*/  LOP3.LUT R17, R8, 0x1, RZ, 0xc0, !PT ;  /* 0x0000000108117812 */ /* 0x000fe200078ec0ff */
[C---:B------:R-:W-:Y:S01]  /*11b0*/  FFMA R11, R14.reuse, R11, -0.0013887860113754868507 ;  /* 0xbab607ed0e0b7423 */ /* 0x040fe2000000000b */
[C---:B------:R-:W-:Y:S01]  /*11c0*/  FFMA R16, R14.reuse, R7, RZ ;  /* 0x000000070e107223 */ /* 0x040fe200000000ff */
[C---:B------:R-:W-:Y:S01]  /*11d0*/  FFMA R15, R14.reuse, -R15, 0.0083327032625675201416 ;  /* 0x3c0885e40e0f7423 */ /* 0x040fe2000000080f */
[----:B------:R-:W-:Y:S01]  /*11e0*/  ISETP.NE.U32.AND P0, PT, R17, 0x1, PT ;  /* 0x000000011100780c */ /* 0x000fe20003f05070 */
[----:B------:R-:W-:Y:S01]  /*11f0*/  FFMA R11, R14, R11, 0.041666727513074874878 ;  /* 0x3d2aaabb0e0b7423 */ /* 0x000fe2000000000b */
[----:B------:R-:W-:Y:S01]  /*1200*/  LOP3.LUT P1, RZ, R8, 0x2, RZ, 0xc0, !PT ;  /* 0x0000000208ff7812 */ /* 0x000fe2000782c0ff */
[----:B------:R-:W-:-:S02]  /*1210*/  FFMA R15, R14, R15, -0.16666662693023681641 ;  /* 0xbe2aaaa80e0f7423 */ /* 0x000fc4000000000f */
[----:B------:R-:W-:Y:S02]  /*1220*/  FFMA R11, R14, R11, -0.4999999701976776123 ;  /* 0xbeffffff0e0b7423 */ /* 0x000fe4000000000b */
[----:B------:R-:W-:Y:S01]  /*1230*/  FFMA R16, R16, R15, R7 ;  /* 0x0000000f10107223 */ /* 0x000fe20000000007 */
[----:B------:R-:W-:Y:S01]  /*1240*/  IADD3 R7, PT, PT, R8, 0x1, RZ ;  /* 0x0000000108077810 */ /* 0x000fe20007ffe0ff */
[----:B------:R-:W-:-:S03]  /*1250*/  FFMA R11, R14, R11, 1 ;  /* 0x3f8000000e0b7423 */ /* 0x000fc6000000000b */
[----:B------:R-:W-:Y:S01]  /*1260*/  LOP3.LUT P2, RZ, R7, 0x2, RZ, 0xc0, !PT ;  /* 0x0000000207ff7812 */ /* 0x000fe2000784c0ff */
[----:B0-----:R-:W-:Y:S01]  /*1270*/  UISETP.GE.AND UP0, UPT, UR10, 0x1, UPT ;  /* 0x000000010a00788c */ /* 0x001fe2000bf06270 */
[----:B------:R-:W-:Y:S02]  /*1280*/  FSEL R7, R16, R11, !P0 ;  /* 0x0000000b10077208 */ /* 0x000fe40004000000 */
[----:B------:R-:W-:Y:S02]  /*1290*/  FSEL R11, R11, R16, !P0 ;  /* 0x000000100b0b7208 */ /* 0x000fe40004000000 */
[----:B------:R-:W-:Y:S02]  /*12a0*/  FSEL R14, R7, -R7, !P2 ;  /* 0x80000007070e7208 */ /* 0x000fe40005000000 */
[----:B------:R-:W-:-:S03]  /*12b0*/  FSEL R8, R11, -R11, !P1 ;  /* 0x8000000b0b087208 */ /* 0x000fc60004800000 */
[C---:B------:R-:W-:Y:S02]  /*12c0*/  FMUL R7, R35.reuse, R14 ;  /* 0x0000000e23077220 */ /* 0x040fe40000400000 */
[----:B------:R-:W-:Y:S01]  /*12d0*/  FMUL R8, R35, R8 ;  /* 0x0000000823087220 */ /* 0x000fe20000400000 */
[----:B------:R-:W-:Y:S06]  /*12e0*/  BRA.U !UP0, `(.L_x_8) ;  /* 0x0000001108d07547 */ /* 0x000fec000b800000 */
[----:B------:R-:W0:Y:S02]  /*12f0*/  LDCU UR5, c[0x0][0x38c] ;  /* 0x00007180ff0577ac */ /* 0x000e240008000800 */
[----:B0-----:R-:W-:-:S09]  /*1300*/  UISETP.GT.AND UP0, UPT, UR5, URZ, UPT ;  /* 0x000000ff0500728c */ /* 0x001fd2000bf04270 */
[----:B------:R-:W-:Y:S05]  /*1310*/  BRA.U UP0, `(.L_x_9) ;  /* 0x0000000900407547 */ /* 0x000fea000b800000 */
[----:B------:R-:W-:-:S05]  /*1320*/  UMOV UR5, URZ ;  /* 0x000000ff00057c82 */ /* 0x000fca0008000000 */
.L_x_13:
[----:B------:R-:W0:Y:S01]  /*1330*/  LDCU UR10, c[0x0][0x390] ;  /* 0x00007200ff0a77ac */ /* 0x000e220008000800 */
[----:B------:R-:W-:Y:S01]  /*1340*/  I2FP.F32.U32 R11, UR5 ;  /* 0x00000005000b7c45 */ /* 0x000fe20008201000 */
[----:B------:R-:W-:Y:S01]  /*1350*/  UMOV UR6, URZ ;  /* 0x000000ff00067c82 */ /* 0x000fe20008000000 */
[----:B0-----:R-:W-:-:S09]  /*1360*/  UISETP.GE.U32.AND UP0, UPT, UR10, 0x4, UPT ;  /* 0x000000040a00788c */ /* 0x001fd2000bf06070 */
[----:B------:R-:W-:Y:S05]  /*1370*/  BRA.U !UP0, `(.L_x_10) ;  /* 0x00000005082c7547 */ /* 0x000fea000b800000 */
[----:B------:R-:W0:Y:S01]  /*1380*/  LDCU UR16, c[0x0][0x390] ;  /* 0x00007200ff1077ac */ /* 0x000e220008000800 */
[----:B------:R-:W-:-:S05]  /*1390*/  UMOV UR6, URZ ;  /* 0x000000ff00067c82 */ /* 0x000fca0008000000 */
.L_x_11:
[----:B------:R-:W-:Y:S02]  /*13a0*/  HFMA2 R21, -RZ, RZ, 1.875, 0 ;  /* 0x3f800000ff157431 */ /* 0x000fe400000001ff */
[----:B------:R-:W-:Y:S01]  /*13b0*/  FADD R14, RZ, -R4 ;  /* 0x80000004ff0e7221 */ /* 0x000fe20000000000 */
[----:B------:R-:W-:Y:S02]  /*13c0*/  UIADD3 UR8, UPT, UPT, UR6, 0x1, URZ ;  /* 0x0000000106087890 */ /* 0x000fe4000fffe0ff */
[----:B------:R-:W-:Y:S02]  /*13d0*/  UIADD3 UR9, UPT, UPT, UR6, 0x3, URZ ;  /* 0x0000000306097890 */ /* 0x000fe4000fffe0ff */
[----:B------:R-:W-:-:S04]  /*13e0*/  LOP3.LUT R20, R21, 0x80000000, R14, 0xb8, !PT ;  /* 0x8000000015147812 */ /* 0x000fc800078eb80e */
[----:B------:R-:W1:Y:S02]  /*13f0*/  F2F.F64.F32 R14, R20 ;  /* 0x00000014000e7310 */ /* 0x000e640000201800 */
[C---:B-1----:R-:W-:Y:S02]  /*1400*/  DADD R16, -R14.reuse, 1 ;  /* 0x3ff000000e107429 */ /* 0x042fe40000000100 */
[----:B------:R-:W-:-:S06]  /*1410*/  DADD R14, R14, 1 ;  /* 0x3ff000000e0e7429 */ /* 0x000fcc0000000000 */
[----:B------:R-:W-:Y:S02]  /*1420*/  DMUL R24, R16, 0.5 ;  /* 0x3fe0000010187828 */ /* 0x000fe40000000000 */
[----:B------:R-:W-:-:S04]  /*1430*/  DMUL R22, R14, 0.5 ;  /* 0x3fe000000e167828 */ /* 0x000fc80000000000 */
[----:B------:R-:W1:Y:S08]  /*1440*/  F2F.F32.F64 R19, R24 ;  /* 0x0000001800137310 */ /* 0x000e700000301000 */
[----:B------:R-:W2:Y:S01]  /*1450*/  F2F.F32.F64 R18, R22 ;  /* 0x0000001600127310 */ /* 0x000ea20000301000 */
[C---:B-1----:R-:W-:Y:S01]  /*1460*/  FMUL R4, R19.reuse, R4 ;  /* 0x0000000413047220 */ /* 0x042fe20000400000 */
[C---:B------:R-:W-:Y:S01]  /*1470*/  FMUL R9, R19.reuse, R9 ;  /* 0x0000000913097220 */ /* 0x040fe20000400000 */
[----:B------:R-:W-:-:S02]  /*1480*/  FMUL R10, R19, R10 ;  /* 0x0000000a130a7220 */ /* 0x000fc40000400000 */
[----:B--2---:R-:W-:-:S04]  /*1490*/  FFMA R31, RZ, R18, R4 ;  /* 0x00000012ff1f7223 */ /* 0x004fc80000000004 */
[----:B------:R-:W-:-:S05]  /*14a0*/  FADD R4, RZ, -R31 ;  /* 0x8000001fff047221 */ /* 0x000fca0000000000 */
        /* <DEDUP_REMOVED lines=8> */
[----:B-1----:R-:W-:-:S04]  /*1530*/  FMUL R4, R31, R20 ;  /* 0x000000141f047220 */ /* 0x002fc80000400000 */
[----:B--2---:R-:W-:-:S04]  /*1540*/  FFMA R23, RZ, R22, R4 ;  /* 0x00000016ff177223 */ /* 0x004fc80000000004 */
[----:B------:R-:W-:-:S05]  /*1550*/  FADD R4, RZ, -R23 ;  /* 0x80000017ff047221 */ /* 0x000fca0000000000 */
[----:B------:R-:W-:-:S04]  /*1560*/  LOP3.LUT R31, R21, 0x80000000, R4, 0xb8, !PT ;  /* 0x80000000151f7812 */ /* 0x000fc800078eb804 */
[----:B------:R-:W1:Y:S02]  /*1570*/  F2F.F64.F32 R16, R31 ;  /* 0x0000001f00107310 */ /* 0x000e640000201800 */
[C---:B-1----:R-:W-:Y:S02]  /*1580*/  DADD R14, -R16.reuse, 1 ;  /* 0x3ff00000100e7429 */ /* 0x042fe40000000100 */
[----:B------:R-:W-:-:S06]  /*1590*/  DADD R16, R16, 1 ;  /* 0x3ff0000010107429 */ /* 0x000fcc0000000000 */
[----:B------:R-:W-:Y:S02]  /*15a0*/  DMUL R14, R14, 0.5 ;  /* 0x3fe000000e0e7828 */ /* 0x000fe40000000000 */
[----:B------:R-:W-:-:S08]  /*15b0*/  DMUL R24, R16, 0.5 ;  /* 0x3fe0000010187828 */ /* 0x000fd00000000000 */
[----:B------:R-:W1:Y:S08]  /*15c0*/  F2F.F32.F64 R14, R14 ;  /* 0x0000000e000e7310 */ /* 0x000e700000301000 */
[----:B------:R-:W2:Y:S01]  /*15d0*/  F2F.F32.F64 R24, R24 ;  /* 0x0000001800187310 */ /* 0x000ea20000301000 */
[----:B-1----:R-:W-:-:S04]  /*15e0*/  FMUL R4, R23, R14 ;  /* 0x0000000e17047220 */ /* 0x002fc80000400000 */
[----:B--2---:R-:W-:-:S04]  /*15f0*/  FFMA R4, RZ, R24, R4 ;  /* 0x00000018ff047223 */ /* 0x004fc80000000004 */
[----:B------:R-:W-:-:S05]  /*1600*/  FADD R16, RZ, -R4 ;  /* 0x80000004ff107221 */ /* 0x000fca0000000000 */
[----:B------:R-:W-:Y:S02]  /*1610*/  LOP3.LUT R23, R21, 0x80000000, R16, 0xb8, !PT ;  /* 0x8000000015177812 */ /* 0x000fe400078eb810 */
[----:B------:R-:W-:Y:S02]  /*1620*/  I2FP.F32.U32 R21, UR6 ;  /* 0x0000000600157c45 */ /* 0x000fe40008201000 */
[----:B------:R-:W1:Y:S03]  /*1630*/  F2F.F64.F32 R26, R23 ;  /* 0x00000017001a7310 */ /* 0x000e660000201800 */
[----:B------:R-:W-:Y:S01]  /*1640*/  FFMA R21, R18, R21, R9 ;  /* 0x0000001512157223 */ /* 0x000fe20000000009 */
[----:B------:R-:W-:-:S03]  /*1650*/  FFMA R9, R11, R18, R10 ;  /* 0x000000120b097223 */ /* 0x000fc6000000000a */
[-C--:B------:R-:W-:Y:S01]  /*1660*/  FMUL R21, R21, R20.reuse ;  /* 0x0000001415157220 */ /* 0x080fe20000400000 */
[----:B------:R-:W-:Y:S01]  /*1670*/  FMUL R10, R9, R20 ;  /* 0x00000014090a7220 */ /* 0x000fe20000400000 */
[----:B------:R-:W-:Y:S01]  /*1680*/  I2FP.F32.U32 R9, UR8 ;  /* 0x0000000800097c45 */ /* 0x000fe20008201000 */
[----:B------:R-:W-:Y:S02]  /*1690*/  UIADD3 UR8, UPT, UPT, UR6, 0x2, URZ ;  /* 0x0000000206087890 */ /* 0x000fe4000fffe0ff */
[----:B------:R-:W-:Y:S02]  /*16a0*/  UIADD3 UR6, UPT, UPT, UR6, 0x4, URZ ;  /* 0x0000000406067890 */ /* 0x000fe4000fffe0ff */
[----:B------:R-:W-:Y:S01]  /*16b0*/  FFMA R21, R22, R9, R21 ;  /* 0x0000000916157223 */ /* 0x000fe20000000015 */
[C---:B-1----:R-:W-:Y:S01]  /*16c0*/  DADD R16, -R26.reuse, 1 ;  /* 0x3ff000001a107429 */ /* 0x042fe20000000100 */
[----:B------:R-:W-:Y:S01]  /*16d0*/  FFMA R9, R11, R22, R10 ;  /* 0x000000160b097223 */ /* 0x000fe2000000000a */
[----:B------:R-:W-:Y:S01]  /*16e0*/  DADD R26, R26, 1 ;  /* 0x3ff000001a1a7429 */ /* 0x000fe20000000000 */
[----:B------:R-:W-:Y:S01]  /*16f0*/  I2FP.F32.U32 R15, UR8 ;  /* 0x00000008000f7c45 */ /* 0x000fe20008201000 */
[----:B0-----:R-:W-:Y:S01]  /*1700*/  ULOP3.LUT UR8, UR16, 0x7ffffffc, URZ, 0xc0, !UPT ;  /* 0x7ffffffc10087892 */ /* 0x001fe2000f8ec0ff */
[-C--:B------:R-:W-:Y:S01]  /*1710*/  FMUL R21, R21, R14.reuse ;  /* 0x0000000e15157220 */ /* 0x080fe20000400000 */
[----:B------:R-:W-:Y:S01]  /*1720*/  FMUL R14, R9, R14 ;  /* 0x0000000e090e7220 */ /* 0x000fe20000400000 */
[----:B------:R-:W-:Y:S01]  /*1730*/  I2FP.F32.U32 R9, UR9 ;  /* 0x0000000900097c45 */ /* 0x000fe20008201000 */
[----:B------:R-:W-:Y:S01]  /*1740*/  DMUL R16, R16, 0.5 ;  /* 0x3fe0000010107828 */ /* 0x000fe20000000000 */
[----:B------:R-:W-:Y:S01]  /*1750*/  UISETP.NE.AND UP0, UPT, UR6, UR8, UPT ;  /* 0x000000080600728c */ /* 0x000fe2000bf05270 */
[----:B------:R-:W-:Y:S01]  /*1760*/  DMUL R26, R26, 0.5 ;  /* 0x3fe000001a1a7828 */ /* 0x000fe20000000000 */
[----:B------:R-:W-:Y:S01]  /*1770*/  FFMA R15, R24, R15, R21 ;  /* 0x0000000f180f7223 */ /* 0x000fe20000000015 */
[----:B------:R-:W-:-:S06]  /*1780*/  FFMA R14, R11, R24, R14 ;  /* 0x000000180b0e7223 */ /* 0x000fcc000000000e */
[----:B------:R-:W0:Y:S08]  /*1790*/  F2F.F32.F64 R17, R16 ;  /* 0x0000001000117310 */ /* 0x000e300000301000 */
[----:B------:R-:W1:Y:S01]  /*17a0*/  F2F.F32.F64 R26, R26 ;  /* 0x0000001a001a7310 */ /* 0x000e620000301000 */
[-C--:B0-----:R-:W-:Y:S01]  /*17b0*/  FMUL R4, R4, R17.reuse ;  /* 0x0000001104047220 */ /* 0x081fe20000400000 */
[-C--:B------:R-:W-:Y:S01]  /*17c0*/  FMUL R15, R15, R17.reuse ;  /* 0x000000110f0f7220 */ /* 0x080fe20000400000 */
[----:B------:R-:W-:-:S03]  /*17d0*/  FMUL R14, R14, R17 ;  /* 0x000000110e0e7220 */ /* 0x000fc60000400000 */
[----:B-1----:R-:W-:Y:S01]  /*17e0*/  FFMA R9, R26, R9, R15 ;  /* 0x000000091a097223 */ /* 0x002fe2000000000f */
[-C--:B------:R-:W-:Y:S01]  /*17f0*/  FFMA R4, RZ, R26.reuse, R4 ;  /* 0x0000001aff047223 */ /* 0x080fe20000000004 */
[----:B------:R-:W-:Y:S01]  /*1800*/  FFMA R10, R11, R26, R14 ;  /* 0x0000001a0b0a7223 */ /* 0x000fe2000000000e */
[----:B------:R-:W-:Y:S06]  /*1810*/  BRA.U UP0, `(.L_x_11) ;  /* 0xfffffff900e07547 */ /* 0x000fec000b83ffff */
[----:B------:R-:W-:-:S05]  /*1820*/  UMOV UR6, UR8 ;  /* 0x0000000800067c82 */ /* 0x000fca0008000000 */
.L_x_10:
[----:B------:R-:W0:Y:S02]  /*1830*/  LDCU UR8, c[0x0][0x390] ;  /* 0x00007200ff0877ac */ /* 0x000e240008000800 */
[----:B0-----:R-:W-:-:S04]  /*1840*/  ULOP3.LUT UR8, UR8, 0x3, URZ, 0xc0, !UPT ;  /* 0x0000000308087892 */ /* 0x001fc8000f8ec0ff */
[----:B------:R-:W-:-:S09]  /*1850*/  UISETP.NE.AND UP0, UPT, UR8, URZ, UPT ;  /* 0x000000ff0800728c */ /* 0x000fd2000bf05270 */
[----:B------:R-:W-:Y:S05]  /*1860*/  BRA.U !UP0, `(.L_x_12) ;  /* 0x0000000108dc7547 */ /* 0x000fea000b800000 */
[----:B------:R-:W-:Y:S01]  /*1870*/  FADD R15, RZ, -R4 ;  /* 0x80000004ff0f7221 */ /* 0x000fe20000000000 */
[----:B------:R-:W-:Y:S01]  /*1880*/  MOV R14, 0x3f800000 ;  /* 0x3f800000000e7802 */ /* 0x000fe20000000f00 */
[----:B------:R-:W-:Y:S01]  /*1890*/  UISETP.NE.AND UP0, UPT, UR8, 0x1, UPT ;  /* 0x000000010800788c */ /* 0x000fe2000bf05270 */
[----:B------:R-:W-:Y:S02]  /*18a0*/  I2FP.F32.U32 R21, UR6 ;  /* 0x0000000600157c45 */ /* 0x000fe40008201000 */
[----:B------:R-:W-:-:S04]  /*18b0*/  LOP3.LUT R15, R14, 0x80000000, R15, 0xb8, !PT ;  /* 0x800000000e0f7812 */ /* 0x000fc800078eb80f */
[----:B------:R-:W0:Y:S02]  /*18c0*/  F2F.F64.F32 R16, R15 ;  /* 0x0000000f00107310 */ /* 0x000e240000201800 */
[C---:B0-----:R-:W-:Y:S02]  /*18d0*/  DADD R18, -R16.reuse, 1 ;  /* 0x3ff0000010127429 */ /* 0x041fe40000000100 */
[----:B------:R-:W-:-:S06]  /*18e0*/  DADD R16, R16, 1 ;  /* 0x3ff0000010107429 */ /* 0x000fcc0000000000 */
[----:B------:R-:W-:Y:S02]  /*18f0*/  DMUL R18, R18, 0.5 ;  /* 0x3fe0000012127828 */ /* 0x000fe40000000000 */
[----:B------:R-:W-:-:S08]  /*1900*/  DMUL R16, R16, 0.5 ;  /* 0x3fe0000010107828 */ /* 0x000fd00000000000 */
        /* <DEDUP_REMOVED lines=8> */
[----:B------:R-:W-:Y:S06]  /*1990*/  BRA.U !UP0, `(.L_x_12) ;  /* 0x0000000108907547 */ /* 0x000fec000b800000 */
[----:B------:R-:W-:Y:S01]  /*19a0*/  FADD R15, RZ, -R4 ;  /* 0x80000004ff0f7221 */ /* 0x000fe20000000000 */
[----:B------:R-:W-:Y:S02]  /*19b0*/  UIADD3 UR9, UPT, UPT, UR6, 0x1, URZ ;  /* 0x0000000106097890 */ /* 0x000fe4000fffe0ff */
[----:B------:R-:W-:Y:S02]  /*19c0*/  UISETP.NE.AND UP0, UPT, UR8, 0x2, UPT ;  /* 0x000000020800788c */ /* 0x000fe4000bf05270 */
[----:B------:R-:W-:Y:S02]  /*19d0*/  LOP3.LUT R20, R14, 0x80000000, R15, 0xb8, !PT ;  /* 0x800000000e147812 */ /* 0x000fe400078eb80f */
[----:B------:R-:W-:Y:S02]  /*19e0*/  I2FP.F32.U32 R15, UR9 ;  /* 0x00000009000f7c45 */ /* 0x000fe40008201000 */
[----:B------:R-:W0:Y:S02]  /*19f0*/  F2F.F64.F32 R16, R20 ;  /* 0x0000001400107310 */ /* 0x000e240000201800 */
[----:B0-----:R-:W-:-:S02]  /*1a00*/  DADD R18, -R16, 1 ;  /* 0x3ff0000010127429 */ /* 0x001fc40000000100 */
        /* <DEDUP_REMOVED lines=13> */
[----:B------:R-:W-:-:S04]  /*1ae0*/  UIADD3 UR6, UPT, UPT, UR6, 0x2, URZ ;  /* 0x0000000206067890 */ /* 0x000fc8000fffe0ff */
[----:B------:R-:W-:Y:S02]  /*1af0*/  LOP3.LUT R19, R14, 0x80000000, R15, 0xb8, !PT ;  /* 0x800000000e137812 */ /* 0x000fe400078eb80f */
[----:B------:R-:W-:Y:S02]  /*1b00*/  I2FP.F32.U32 R18, UR6 ;  /* 0x0000000600127c45 */ /* 0x000fe40008201000 */
        /* <DEDUP_REMOVED lines=9> */
[----:B------:R-:W-:-:S02]  /*1ba0*/  FMUL R4, R4, R17 ;  /* 0x0000001104047220 */ /* 0x000fc40000400000 */
[-C--:B-1----:R-:W-:Y:S01]  /*1bb0*/  FFMA R10, R11, R15.reuse, R10 ;  /* 0x0000000f0b0a7223 */ /* 0x082fe2000000000a */
[----:B------:R-:W-:Y:S01]  /*1bc0*/  FFMA R9, R15, R18, R20 ;  /* 0x000000120f097223 */ /* 0x000fe20000000014 */
[----:B------:R-:W-:-:S07]  /*1bd0*/  FFMA R4, RZ, R15, R4 ;  /* 0x0000000fff047223 */ /* 0x000fce0000000004 */
.L_x_12:
[----:B------:R-:W-:-:S04]  /*1be0*/  UIADD3 UR5, UPT, UPT, UR5, 0x1, URZ ;  /* 0x0000000105057890 */ /* 0x000fc8000fffe0ff */
[----:B------:R-:W-:-:S09]  /*1bf0*/  UISETP.NE.AND UP0, UPT, UR5, UR10, UPT ;  /* 0x0000000a0500728c */ /* 0x000fd2000bf05270 */
[----:B------:R-:W-:Y:S05]  /*1c00*/  BRA.U !UP0, `(.L_x_8) ;  /* 0x0000000908887547 */ /* 0x000fea000b800000 */
[----:B------:R-:W-:Y:S05]  /*1c10*/  BRA `(.L_x_13) ;  /* 0xfffffff400c47947 */ /* 0x000fea000383ffff */
.L_x_9:
[----:B------:R-:W-:-:S05]  /*1c20*/  UMOV UR5, URZ ;  /* 0x000000ff00057c82 */ /* 0x000fca0008000000 */
.L_x_19:
[----:B------:R-:W0:Y:S01]  /*1c30*/  LDCU UR8, c[0x0][0x38c] ;  /* 0x00007180ff0877ac */ /* 0x000e220008000800 */
[----:B------:R-:W-:Y:S01]  /*1c40*/  I2FP.F32.U32 R11, UR5 ;  /* 0x00000005000b7c45 */ /* 0x000fe20008201000 */
[----:B------:R-:W1:Y:S01]  /*1c50*/  LDCU UR6, c[0x0][0x390] ;  /* 0x00007200ff0677ac */ /* 0x000e620008000800 */
[----:B0-----:R-:W-:Y:S02]  /*1c60*/  UIMAD UR8, UR5, UR8, URZ ;  /* 0x00000008050872a4 */ /* 0x001fe4000f8e02ff */
[----:B------:R-:W-:-:S04]  /*1c70*/  UIADD3 UR5, UPT, UPT, UR5, 0x1, URZ ;  /* 0x0000000105057890 */ /* 0x000fc8000fffe0ff */
[----:B-1----:R-:W-:-:S03]  /*1c80*/  UISETP.NE.AND UP0, UPT, UR5, UR6, UPT ;  /* 0x000000060500728c */ /* 0x002fc6000bf05270 */
[----:B------:R-:W-:-:S08]  /*1c90*/  UMOV UR6, URZ ;  /* 0x000000ff00067c82 */ /* 0x000fd00008000000 */
.L_x_18:
[----:B------:R-:W0:Y:S01]  /*1ca0*/  LDCU UR10, c[0x0][0x38c] ;  /* 0x00007180ff0a77ac */ /* 0x000e220008000800 */
[----:B------:R-:W-:Y:S01]  /*1cb0*/  HFMA2 R30, -RZ, RZ, 0, 0 ;  /* 0x00000000ff1e7431 */ /* 0x000fe200000001ff */
[----:B------:R-:W-:Y:S02]  /*1cc0*/  MOV R22, RZ ;  /* 0x000000ff00167202 */ /* 0x000fe40000000f00 */
[----:B------:R-:W-:Y:S02]  /*1cd0*/  MOV R29, R6 ;  /* 0x00000006001d7202 */ /* 0x000fe40000000f00 */
[----:B------:R-:W-:Y:S01]  /*1ce0*/  MOV R28, R5 ;  /* 0x00000005001c7202 */ /* 0x000fe20000000f00 */
[----:B0-----:R-:W-:Y:S02]  /*1cf0*/  UISETP.GE.U32.AND UP1, UPT, UR10, 0x4, UPT ;  /* 0x000000040a00788c */ /* 0x001fe4000bf26070 */
[----:B------:R-:W-:-:S07]  /*1d00*/  UIMAD UR9, UR6, UR10, URZ ;  /* 0x0000000a060972a4 */ /* 0x000fce000f8e02ff */
[----:B------:R-:W-:Y:S05]  /*1d10*/  BRA.U !UP1, `(.L_x_14) ;  /* 0x0000000109fc7547 */ /* 0x000fea000b800000 */
[----:B------:R-:W-:Y:S02]  /*1d20*/  CS2R R30, SRZ ;  /* 0x00000000001e7805 */ /* 0x000fe4000001ff00 */
[----:B------:R-:W-:Y:S02]  /*1d30*/  MOV R29, R6 ;  /* 0x00000006001d7202 */ /* 0x000fe40000000f00 */
[----:B------:R-:W-:-:S07]  /*1d40*/  MOV R28, R5 ;  /* 0x00000005001c7202 */ /* 0x000fce0000000f00 */
.L_x_15:
[----:B------:R-:W-:-:S05]  /*1d50*/  IADD3 R23, PT, PT, R31, UR8, RZ ;  /* 0x000000081f177c10 */ /* 0x000fca000fffe0ff */
[----:B------:R-:W-:-:S05]  /*1d60*/  IMAD.WIDE.U32 R22, R23, 0x8, R32 ;  /* 0x0000000817167825 */ /* 0x000fca00078e0020 */
[----:B------:R-:W2:Y:S01]  /*1d70*/  LDG.E.64 R20, desc[UR12][R22.64] ;  /* 0x0000000c16147981 */ /* 0x000ea2000c1e1b00 */
[----:B------:R-:W-:-:S03]  /*1d80*/  IADD3 R35, PT, PT, R31, UR9, RZ ;  /* 0x000000091f237c10 */ /* 0x000fc6000fffe0ff */
[----:B------:R-:W3:Y:S02]  /*1d90*/  LDG.E.64 R16, desc[UR12][R22.64+0x8] ;  /* 0x0000080c16107981 */ /* 0x000ee4000c1e1b00 */
[----:B------:R-:W-:-:S05]  /*1da0*/  IMAD.WIDE.U32 R34, R35, 0x8, R12 ;  /* 0x0000000823227825 */ /* 0x000fca00078e000c */
[----:B------:R-:W4:Y:S04]  /*1db0*/  LDG.E.64 R14, desc[UR12][R34.64] ;  /* 0x0000000c220e7981 */ /* 0x000f28000c1e1b00 */
[----:B------:R-:W5:Y:S04]  /*1dc0*/  LDG.E.64 R18, desc[UR12][R34.64+0x8] ;  /* 0x0000080c22127981 */ /* 0x000f68000c1e1b00 */
[----:B------:R-:W5:Y:S01]  /*1dd0*/  LDG.E.64 R26, desc[UR12][R34.64+0x18] ;  /* 0x0000180c221a7981 */ /* 0x000f62000c1e1b00 */
[C---:B--2---:R-:W-:Y:S01]  /*1de0*/  FMUL R37, R21.reuse, R29 ;  /* 0x0000001d15257220 */ /* 0x044fe20000400000 */
[----:B------:R-:W-:-:S03]  /*1df0*/  FMUL R24, R21, R28 ;  /* 0x0000001c15187220 */ /* 0x000fc60000400000 */
[C---:B------:R-:W-:Y:S01]  /*1e00*/  FFMA R37, R20.reuse, R28, -R37 ;  /* 0x0000001c14257223 */ /* 0x040fe20000000825 */
[----:B------:R-:W-:Y:S02]  /*1e10*/  FFMA R24, R20, R29, R24 ;  /* 0x0000001d14187223 */ /* 0x000fe40000000018 */
[----:B------:R-:W2:Y:S02]  /*1e20*/  LDG.E.64 R20, desc[UR12][R22.64+0x10] ;  /* 0x0000100c16147981 */ /* 0x000ea4000c1e1b00 */
[----:B----4-:R-:W-:Y:S02]  /*1e30*/  FMUL R36, R24, R15 ;  /* 0x0000000f18247220 */ /* 0x010fe40000400000 */
[----:B------:R-:W4:Y:S04]  /*1e40*/  LDG.E.64 R24, desc[UR12][R34.64+0x10] ;  /* 0x0000100c22187981 */ /* 0x000f28000c1e1b00 */
[----:B------:R-:W4:Y:S01]  /*1e50*/  LDG.E.64 R22, desc[UR12][R22.64+0x18] ;  /* 0x0000180c16167981 */ /* 0x000f22000c1e1b00 */
[----:B------:R-:W-:Y:S01]  /*1e60*/  FFMA R37, R37, R14, R36 ;  /* 0x0000000e25257223 */ /* 0x000fe20000000024 */
[-C--:B------:R-:W-:Y:S01]  /*1e70*/  FMUL R14, R8, R29.reuse ;  /* 0x0000001d080e7220 */ /* 0x080fe20000400000 */
[----:B------:R-:W-:-:S03]  /*1e80*/  FMUL R15, R7, R29 ;  /* 0x0000001d070f7220 */ /* 0x000fc60000400000 */
[-C--:B------:R-:W-:Y:S01]  /*1e90*/  FFMA R14, R7, R28.reuse, -R14 ;  /* 0x0000001c070e7223 */ /* 0x080fe2000000080e */
[----:B------:R-:W-:-:S03]  /*1ea0*/  FFMA R15, R8, R28, R15 ;  /* 0x0000001c080f7223 */ /* 0x000fc6000000000f */
[-C--:B---3--:R-:W-:Y:S01]  /*1eb0*/  FMUL R28, R14, R17.reuse ;  /* 0x000000110e1c7220 */ /* 0x088fe20000400000 */
[----:B------:R-:W-:-:S03]  /*1ec0*/  FMUL R17, R15, R17 ;  /* 0x000000110f117220 */ /* 0x000fc60000400000 */
[-C--:B------:R-:W-:Y:S01]  /*1ed0*/  FFMA R28, R15, R16.reuse, R28 ;  /* 0x000000100f1c7223 */ /* 0x080fe2000000001c */
[----:B------:R-:W-:Y:S01]  /*1ee0*/  FFMA R17, R14, R16, -R17 ;  /* 0x000000100e117223 */ /* 0x000fe20000000811 */
[----:B------:R-:W-:Y:S02]  /*1ef0*/  FMUL R16, R8, R15 ;  /* 0x0000000f08107220 */ /* 0x000fe40000400000 */
[----:B-----5:R-:W-:Y:S01]  /*1f00*/  FMUL R28, R28, R19 ;  /* 0x000000131c1c7220 */ /* 0x020fe20000400000 */
[C---:B------:R-:W-:Y:S01]  /*1f10*/  FMUL R19, R7.reuse, R15 ;  /* 0x0000000f07137220 */ /* 0x040fe20000400000 */
[----:B------:R-:W-:-:S03]  /*1f20*/  FFMA R15, R7, R14, -R16 ;  /* 0x0000000e070f7223 */ /* 0x000fc60000000810 */
[----:B------:R-:W-:Y:S01]  /*1f30*/  FFMA R19, R8, R14, R19 ;  /* 0x0000000e08137223 */ /* 0x000fe20000000013 */
[----:B------:R-:W-:-:S03]  /*1f40*/  FFMA R18, R17, R18, R28 ;  /* 0x0000001211127223 */ /* 0x000fc6000000001c */
[----:B------:R-:W-:Y:S01]  /*1f50*/  FMUL R28, R8, R19 ;  /* 0x00000013081c7220 */ /* 0x000fe20000400000 */
[----:B------:R-:W-:-:S03]  /*1f60*/  IADD3 R31, PT, PT, R31, 0x4, RZ ;  /* 0x000000041f1f7810 */ /* 0x000fc60007ffe0ff */
[----:B------:R-:W-:Y:S01]  /*1f70*/  FFMA R29, R7, R15, -R28 ;  /* 0x0000000f071d7223 */ /* 0x000fe2000000081c */
[----:B------:R-:W-:Y:S01]  /*1f80*/  ISETP.NE.AND P0, PT, R31, UR15, PT ;  /* 0x0000000f1f007c0c */ /* 0x000fe2000bf05270 */
[----:B------:R-:W-:-:S04]  /*1f90*/  FADD R37, R37, R30 ;  /* 0x0000001e25257221 */ /* 0x000fc80000000000 */
[----:B------:R-:W-:Y:S01]  /*1fa0*/  FADD R18, R37, R18 ;  /* 0x0000001225127221 */ /* 0x000fe20000000000 */
[-C--:B--2---:R-:W-:Y:S01]  /*1fb0*/  FMUL R16, R15, R21.reuse ;  /* 0x000000150f107220 */ /* 0x084fe20000400000 */
[----:B------:R-:W-:-:S03]  /*1fc0*/  FMUL R14, R19, R21 ;  /* 0x00000015130e7220 */ /* 0x000fc60000400000 */
[-C--:B------:R-:W-:Y:S01]  /*1fd0*/  FFMA R16, R19, R20.reuse, R16 ;  /* 0x0000001413107223 */ /* 0x080fe20000000010 */
[----:B------:R-:W-:Y:S01]  /*1fe0*/  FMUL R19, R7, R19 ;  /* 0x0000001307137220 */ /* 0x000fe20000400000 */
[----:B------:R-:W-:-:S03]  /*1ff0*/  FFMA R17, R15, R20, -R14 ;  /* 0x000000140f117223 */ /* 0x000fc6000000080e */
[----:B------:R-:W-:Y:S01]  /*2000*/  FFMA R19, R8, R15, R19 ;  /* 0x0000000f08137223 */ /* 0x000fe20000000013 */
[----:B----4-:R-:W-:Y:S01]  /*2010*/  FMUL R20, R29, R23 ;  /* 0x000000171d147220 */ /* 0x010fe20000400000 */
[----:B------:R-:W-:Y:S02]  /*2020*/  FMUL R16, R16, R25 ;  /* 0x0000001910107220 */ /* 0x000fe40000400000 */
[C---:B------:R-:W-:Y:S01]  /*2030*/  FMUL R14, R19.reuse, R23 ;  /* 0x00000017130e7220 */ /* 0x040fe20000400000 */
[----:B------:R-:W-:Y:S01]  /*2040*/  FFMA R20, R19, R22, R20 ;  /* 0x0000001613147223 */ /* 0x000fe20000000014 */
[----:B------:R-:W-:Y:S02]  /*2050*/  FFMA R17, R17, R24, R16 ;  /* 0x0000001811117223 */ /* 0x000fe40000000010 */
[----:B------:R-:W-:Y:S01]  /*2060*/  FFMA R15, R29, R22, -R14 ;  /* 0x000000161d0f7223 */ /* 0x000fe2000000080e */
[----:B------:R-:W-:Y:S01]  /*2070*/  FMUL R20, R20, R27 ;  /* 0x0000001b14147220 */ /* 0x000fe20000400000 */
[-C--:B------:R-:W-:Y:S01]  /*2080*/  FMUL R28, R8, R19.reuse ;  /* 0x00000013081c7220 */ /* 0x080fe20000400000 */
[----:B------:R-:W-:Y:S01]  /*2090*/  FADD R17, R18, R17 ;  /* 0x0000001112117221 */ /* 0x000fe20000000000 */
[----:B------:R-:W-:Y:S01]  /*20a0*/  FMUL R19, R7, R19 ;  /* 0x0000001307137220 */ /* 0x000fe20000400000 */
[----:B------:R-:W-:Y:S01]  /*20b0*/  FFMA R20, R15, R26, R20 ;  /* 0x0000001a0f147223 */ /* 0x000fe20000000014 */
[----:B------:R-:W-:-:S02]  /*20c0*/  FFMA R28, R7, R29, -R28 ;  /* 0x0000001d071c7223 */ /* 0x000fc4000000081c */
[----:B------:R-:W-:Y:S01]  /*20d0*/  FFMA R29, R8, R29, R19 ;  /* 0x0000001d081d7223 */ /* 0x000fe20000000013 */
[----:B------:R-:W-:Y:S01]  /*20e0*/  FADD R30, R17, R20 ;  /* 0x00000014111e7221 */ /* 0x000fe20000000000 */
[----:B------:R-:W-:Y:S06]  /*20f0*/  @P0 BRA `(.L_x_15) ;  /* 0xfffffffc00140947 */ /* 0x000fec000383ffff */
[----:B------:R-:W-:-:S07]  /*2100*/  MOV R22, UR15 ;  /* 0x0000000f00167c02 */ /* 0x000fce0008000f00 */
.L_x_14:
[----:B------:R-:W-:-:S09]  /*2110*/  UISETP.NE.AND UP1, UPT, UR11, URZ, UPT ;  /* 0x000000ff0b00728c */ /* 0x000fd2000bf25270 */
[----:B------:R-:W-:Y:S05]  /*2120*/  BRA.U !UP1, `(.L_x_16) ;  /* 0x0000000109e47547 */ /* 0x000fea000b800000 */
[----:B------:R-:W-:Y:S02]  /*2130*/  UISETP.NE.AND UP1, UPT, UR14, URZ, UPT ;  /* 0x000000ff0e00728c */ /* 0x000fe4000bf25270 */
[----:B------:R-:W-:-:S07]  /*2140*/  UISETP.NE.AND UP2, UPT, UR7, URZ, UPT ;  /* 0x000000ff0700728c */ /* 0x000fce000bf45270 */
[----:B------:R-:W-:Y:S05]  /*2150*/  BRA.U !UP1, `(.L_x_17) ;  /* 0x0000000109a07547 */ /* 0x000fea000b800000 */
[C---:B------:R-:W-:Y:S02]  /*2160*/  IADD3 R15, PT, PT, R22.reuse, UR8, RZ ;  /* 0x00000008160f7c10 */ /* 0x040fe4000fffe0ff */
[C---:B------:R-:W-:Y:S02]  /*2170*/  IADD3 R17, P0, PT, R22.reuse, UR8, RZ ;  /* 0x0000000816117c10 */ /* 0x040fe4000ff1e0ff */
[C---:B------:R-:W-:Y:S01]  /*2180*/  IADD3 R19, PT, PT, R22.reuse, UR9, RZ ;  /* 0x0000000916137c10 */ /* 0x040fe2000fffe0ff */
[----:B------:R-:W-:Y:S01]  /*2190*/  IMAD.WIDE.U32 R14, R15, 0x8, R32 ;  /* 0x000000080f0e7825 */ /* 0x000fe200078e0020 */
[----:B------:R-:W-:Y:S02]  /*21a0*/  IADD3.X R18, PT, PT, RZ, RZ, RZ, P0, !PT ;  /* 0x000000ffff127210 */ /* 0x000fe400007fe4ff */
[C---:B------:R-:W-:Y:S02]  /*21b0*/  LEA R16, P0, R17.reuse, R32, 0x3 ;  /* 0x0000002011107211 */ /* 0x040fe400078018ff */
[----:B------:R-:W-:Y:S01]  /*21c0*/  IADD3 R21, P1, PT, R22, UR9, RZ ;  /* 0x0000000916157c10 */ /* 0x000fe2000ff3e0ff */
[----:B------:R-:W2:Y:S01]  /*21d0*/  LDG.E.64 R14, desc[UR12][R14.64] ;  /* 0x0000000c0e0e7981 */ /* 0x000ea2000c1e1b00 */
[----:B------:R-:W-:Y:S01]  /*21e0*/  LEA.HI.X R17, R17, R33, R18, 0x3, P0 ;  /* 0x0000002111117211 */ /* 0x000fe200000f1c12 */
[----:B------:R-:W-:Y:S01]  /*21f0*/  IMAD.WIDE.U32 R18, R19, 0x8, R12 ;  /* 0x0000000813127825 */ /* 0x000fe200078e000c */
[----:B------:R-:W-:-:S02]  /*2200*/  IADD3.X R23, PT, PT, RZ, RZ, RZ, P1, !PT ;  /* 0x000000ffff177210 */ /* 0x000fc40000ffe4ff */
[C---:B------:R-:W-:Y:S02]  /*2210*/  LEA R20, P0, R21.reuse, R12, 0x3 ;  /* 0x0000000c15147211 */ /* 0x040fe400078018ff */
[----:B------:R-:W3:Y:S02]  /*2220*/  LDG.E.64 R16, desc[UR12][R16.64+0x8] ;  /* 0x0000080c10107981 */ /* 0x000ee4000c1e1b00 */
[----:B------:R-:W-:Y:S02]  /*2230*/  LEA.HI.X R21, R21, R13, R23, 0x3, P0 ;  /* 0x0000000d15157211 */ /* 0x000fe400000f1c17 */
[----:B------:R-:W4:Y:S04]  /*2240*/  LDG.E.64 R18, desc[UR12][R18.64] ;  /* 0x0000000c12127981 */ /* 0x000f28000c1e1b00 */
[----:B------:R-:W5:Y:S04]  /*2250*/  LDG.E R23, desc[UR12][R20.64+0xc] ;  /* 0x00000c0c14177981 */ /* 0x000f68000c1e1900 */
[----:B------:R-:W5:Y:S01]  /*2260*/  LDG.E R24, desc[UR12][R20.64+0x8] ;  /* 0x0000080c14187981 */ /* 0x000f62000c1e1900 */
[-C--:B------:R-:W-:Y:S01]  /*2270*/  FMUL R34, R8, R29.reuse ;  /* 0x0000001d08227220 */ /* 0x080fe20000400000 */
[----:B------:R-:W-:Y:S01]  /*2280*/  FMUL R25, R7, R29 ;  /* 0x0000001d07197220 */ /* 0x000fe20000400000 */
[----:B------:R-:W-:-:S03]  /*2290*/  IADD3 R22, PT, PT, R22, 0x2, RZ ;  /* 0x0000000216167810 */ /* 0x000fc60007ffe0ff */
[-C--:B------:R-:W-:Y:S01]  /*22a0*/  FFMA R25, R8, R28.reuse, R25 ;  /* 0x0000001c08197223 */ /* 0x080fe20000000019 */
[CC--:B--2---:R-:W-:Y:S01]  /*22b0*/  FMUL R26, R28.reuse, R15.reuse ;  /* 0x0000000f1c1a7220 */ /* 0x0c4fe20000400000 */
[----:B------:R-:W-:Y:S01]  /*22c0*/  FMUL R27, R29, R15 ;  /* 0x0000000f1d1b7220 */ /* 0x000fe20000400000 */
[----:B------:R-:W-:Y:S02]  /*22d0*/  FFMA R15, R7, R28, -R34 ;  /* 0x0000001c070f7223 */ /* 0x000fe40000000822 */
[-C--:B------:R-:W-:Y:S01]  /*22e0*/  FFMA R26, R29, R14.reuse, R26 ;  /* 0x0000000e1d1a7223 */ /* 0x080fe2000000001a */
[----:B------:R-:W-:Y:S01]  /*22f0*/  FFMA R27, R28, R14, -R27 ;  /* 0x0000000e1c1b7223 */ /* 0x000fe2000000081b */
[-C--:B---3--:R-:W-:Y:S01]  /*2300*/  FMUL R28, R15, R17.reuse ;  /* 0x000000110f1c7220 */ /* 0x088fe20000400000 */
[C---:B------:R-:W-:Y:S01]  /*2310*/  FMUL R14, R25.reuse, R17 ;  /* 0x00000011190e7220 */ /* 0x040fe20000400000 */
[----:B----4-:R-:W-:Y:S02]  /*2320*/  FMUL R26, R26, R19 ;  /* 0x000000131a1a7220 */ /* 0x010fe40000400000 */
[-C--:B------:R-:W-:Y:S01]  /*2330*/  FFMA R28, R25, R16.reuse, R28 ;  /* 0x00000010191c7223 */ /* 0x080fe2000000001c */
[----:B------:R-:W-:Y:S01]  /*2340*/  FFMA R17, R15, R16, -R14 ;  /* 0x000000100f117223 */ /* 0x000fe2000000080e */
[----:B------:R-:W-:Y:S01]  /*2350*/  FMUL R14, R8, R25 ;  /* 0x00000019080e7220 */ /* 0x000fe20000400000 */
[----:B------:R-:W-:Y:S01]  /*2360*/  FFMA R27, R27, R18, R26 ;  /* 0x000000121b1b7223 */ /* 0x000fe2000000001a */
[----:B-----5:R-:W-:Y:S01]  /*2370*/  FMUL R28, R28, R23 ;  /* 0x000000171c1c7220 */ /* 0x020fe20000400000 */
[----:B------:R-:W-:-:S02]  /*2380*/  FMUL R25, R7, R25 ;  /* 0x0000001907197220 */ /* 0x000fc40000400000 */
[----:B------:R-:W-:Y:S01]  /*2390*/  FADD R27, R30, R27 ;  /* 0x0000001b1e1b7221 */ /* 0x000fe20000000000 */
[----:B------:R-:W-:Y:S01]  /*23a0*/  FFMA R24, R17, R24, R28 ;  /* 0x0000001811187223 */ /* 0x000fe2000000001c */
[-C--:B------:R-:W-:Y:S01]  /*23b0*/  FFMA R28, R7, R15.reuse, -R14 ;  /* 0x0000000f071c7223 */ /* 0x080fe2000000080e */
[----:B------:R-:W-:Y:S02]  /*23c0*/  FFMA R29, R8, R15, R25 ;  /* 0x0000000f081d7223 */ /* 0x000fe40000000019 */
[----:B------:R-:W-:-:S07]  /*23d0*/  FADD R30, R27, R24 ;  /* 0x000000181b1e7221 */ /* 0x000fce0000000000 */
.L_x_17:
[----:B------:R-:W-:Y:S05]  /*23e0*/  BRA.U !UP2, `(.L_x_16) ;  /* 0x000000010a347547 */ /* 0x000fea000b800000 */
[C---:B------:R-:W-:Y:S02]  /*23f0*/  IADD3 R15, PT, PT, R22.reuse, UR8, RZ ;  /* 0x00000008160f7c10 */ /* 0x040fe4000fffe0ff */
[----:B------:R-:W-:-:S03]  /*2400*/  IADD3 R17, PT, PT, R22, UR9, RZ ;  /* 0x0000000916117c10 */ /* 0x000fc6000fffe0ff */
[----:B------:R-:W-:-:S04]  /*2410*/  IMAD.WIDE.U32 R14, R15, 0x8, R32 ;  /* 0x000000080f0e7825 */ /* 0x000fc800078e0020 */
[----:B------:R-:W-:Y:S02]  /*2420*/  IMAD.WIDE.U32 R16, R17, 0x8, R12 ;  /* 0x0000000811107825 */ /* 0x000fe400078e000c */
[----:B------:R-:W2:Y:S04]  /*2430*/  LDG.E.64 R14, desc[UR12][R14.64] ;  /* 0x0000000c0e0e7981 */ /* 0x000ea8000c1e1b00 */
[----:B------:R-:W3:Y:S01]  /*2440*/  LDG.E.64 R16, desc[UR12][R16.64] ;  /* 0x0000000c10107981 */ /* 0x000ee2000c1e1b00 */
[C---:B--2---:R-:W-:Y:S01]  /*2450*/  FMUL R21, R15.reuse, R28 ;  /* 0x0000001c0f157220 */ /* 0x044fe20000400000 */
[----:B------:R-:W-:-:S03]  /*2460*/  FMUL R19, R15, R29 ;  /* 0x0000001d0f137220 */ /* 0x000fc60000400000 */
[C---:B------:R-:W-:Y:S01]  /*2470*/  FFMA R18, R14.reuse, R29, R21 ;  /* 0x0000001d0e127223 */ /* 0x040fe20000000015 */
[----:B------:R-:W-:-:S03]  /*2480*/  FFMA R19, R14, R28, -R19 ;  /* 0x0000001c0e137223 */ /* 0x000fc60000000813 */
[----:B---3--:R-:W-:-:S04]  /*2490*/  FMUL R18, R18, R17 ;  /* 0x0000001112127220 */ /* 0x008fc80000400000 */
[----:B------:R-:W-:-:S04]  /*24a0*/  FFMA R19, R19, R16, R18 ;  /* 0x0000001013137223 */ /* 0x000fc80000000012 */
[----:B------:R-:W-:-:S07]  /*24b0*/  FADD R30, R30, R19 ;  /* 0x000000131e1e7221 */ /* 0x000fce0000000000 */
.L_x_16:
[----:B------:R-:W-:Y:S02]  /*24c0*/  HFMA2 R15, -RZ, RZ, 1.875, 0 ;  /* 0x3f800000ff0f7431 */ /* 0x000fe400000001ff */
[----:B------:R-:W-:Y:S01]  /*24d0*/  FADD R19, R30, R30 ;  /* 0x0000001e1e137221 */ /* 0x000fe20000000000 */
[----:B------:R-:W0:Y:S01]  /*24e0*/  LDCU UR10, c[0x0][0x390] ;  /* 0x00007200ff0a77ac */ /* 0x000e220008000800 */
[----:B------:R-:W-:Y:S02]  /*24f0*/  I2FP.F32.U32 R21, UR6 ;  /* 0x0000000600157c45 */ /* 0x000fe40008201000 */
[----:B------:R-:W-:Y:S01]  /*2500*/  FADD R14, R19, -R4 ;  /* 0x80000004130e7221 */ /* 0x000fe20000000000 */
[----:B------:R-:W-:-:S04]  /*2510*/  UIADD3 UR6, UPT, UPT, UR6, 0x1, URZ ;  /* 0x0000000106067890 */ /* 0x000fc8000fffe0ff */
[----:B------:R-:W-:-:S04]  /*2520*/  LOP3.LUT R18, R15, 0x80000000, R14, 0xb8, !PT ;  /* 0x800000000f127812 */ /* 0x000fc800078eb80e */
[----:B------:R-:W1:Y:S01]  /*2530*/  F2F.F64.F32 R14, R18 ;  /* 0x00000012000e7310 */ /* 0x000e620000201800 */
[----:B0-----:R-:W-:Y:S01]  /*2540*/  UISETP.NE.AND UP1, UPT, UR6, UR10, UPT ;  /* 0x0000000a0600728c */ /* 0x001fe2000bf25270 */
[C---:B-1----:R-:W-:Y:S02]  /*2550*/  DADD R16, -R14.reuse, 1 ;  /* 0x3ff000000e107429 */ /* 0x042fe40000000100 */
[----:B------:R-:W-:-:S06]  /*2560*/  DADD R14, R14, 1 ;  /* 0x3ff000000e0e7429 */ /* 0x000fcc0000000000 */
[----:B------:R-:W-:Y:S02]  /*2570*/  DMUL R16, R16, 0.5 ;  /* 0x3fe0000010107828 */ /* 0x000fe40000000000 */
[----:B------:R-:W-:-:S08]  /*2580*/  DMUL R14, R14, 0.5 ;  /* 0x3fe000000e0e7828 */ /* 0x000fd00000000000 */
[----:B------:R-:W0:Y:S08]  /*2590*/  F2F.F32.F64 R17, R16 ;  /* 0x0000001000117310 */ /* 0x000e300000301000 */
[----:B------:R-:W1:Y:S01]  /*25a0*/  F2F.F32.F64 R14, R14 ;  /* 0x0000000e000e7310 */ /* 0x000e620000301000 */
[C---:B0-----:R-:W-:Y:S01]  /*25b0*/  FMUL R4, R17.reuse, R4 ;  /* 0x0000000411047220 */ /* 0x041fe20000400000 */
[C---:B------:R-:W-:Y:S01]  /*25c0*/  FMUL R10, R17.reuse, R10 ;  /* 0x0000000a110a7220 */ /* 0x040fe20000400000 */
[----:B------:R-:W-:-:S02]  /*25d0*/  FMUL R9, R17, R9 ;  /* 0x0000000911097220 */ /* 0x000fc40000400000 */
[-C--:B-1----:R-:W-:Y:S02]  /*25e0*/  FFMA R4, R19, R14.reuse, R4 ;  /* 0x0000000e13047223 */ /* 0x082fe40000000004 */
[----:B------:R-:W-:Y:S01]  /*25f0*/  FFMA R9, R14, R21, R9 ;  /* 0x000000150e097223 */ /* 0x000fe20000000009 */
[----:B------:R-:W-:Y:S01]  /*2600*/  FFMA R10, R11, R14, R10 ;  /* 0x0000000e0b0a7223 */ /* 0x000fe2000000000a */
[----:B------:R-:W-:Y:S06]  /*2610*/  BRA.U UP1, `(.L_x_18) ;  /* 0xfffffff501a07547 */ /* 0x000fec000b83ffff */
[----:B------:R-:W-:Y:S05]  /*2620*/  BRA.U UP0, `(.L_x_19) ;  /* 0xfffffff500807547 */ /* 0x000fea000b83ffff */
.L_x_8:
[----:B------:R-:W-:-:S09]  /*2630*/  UISETP.GE.AND UP0, UPT, UR10, 0x1, UPT ;  /* 0x000000010a00788c */ /* 0x000fd2000bf06270 */
[----:B------:R-:W-:Y:S05]  /*2640*/  BRA.U !UP0, `(.L_x_20) ;  /* 0x0000001108e07547 */ /* 0x000fea000b800000 */
[----:B------:R-:W0:Y:S02]  /*2650*/  LDCU UR5, c[0x0][0x38c] ;  /* 0x00007180ff0577ac */ /* 0x000e240008000800 */
[----:B0-----:R-:W-:-:S09]  /*2660*/  UISETP.GT.AND UP0, UPT, UR5, URZ, UPT ;  /* 0x000000ff0500728c */ /* 0x001fd2000bf04270 */
[----:B------:R-:W-:Y:S05]  /*2670*/  BRA.U UP0, `(.L_x_21) ;  /* 0x0000000900487547 */ /* 0x000fea000b800000 */
[----:B------:R-:W-:-:S05]  /*2680*/  UMOV UR5, URZ ;  /* 0x000000ff00057c82 */ /* 0x000fca0008000000 */
.L_x_25:
[----:B------:R-:W0:Y:S01]  /*2690*/  LDCU UR9, c[0x0][0x390] ;  /* 0x00007200ff0977ac */ /* 0x000e220008000800 */
[----:B------:R-:W-:Y:S01]  /*26a0*/  I2FP.F32.U32 R5, UR5 ;  /* 0x0000000500057c45 */ /* 0x000fe20008201000 */
[----:B------:R-:W-:Y:S01]  /*26b0*/  UIADD3 UR5, UPT, UPT, UR5, 0x1, URZ ;  /* 0x0000000105057890 */ /* 0x000fe2000fffe0ff */
[----:B------:R-:W-:Y:S01]  /*26c0*/  UMOV UR6, URZ ;  /* 0x000000ff00067c82 */ /* 0x000fe20008000000 */
[----:B0-----:R-:W-:Y:S02]  /*26d0*/  UISETP.GE.U32.AND UP1, UPT, UR9, 0x4, UPT ;  /* 0x000000040900788c */ /* 0x001fe4000bf26070 */
[----:B------:R-:W-:-:S07]  /*26e0*/  UISETP.NE.AND UP0, UPT, UR5, UR9, UPT ;  /* 0x000000090500728c */ /* 0x000fce000bf05270 */
[----:B------:R-:W-:Y:S05]  /*26f0*/  BRA.U !UP1, `(.L_x_22) ;  /* 0x0000000509307547 */ /* 0x000fea000b800000 */
[----:B------:R-:W0:Y:S01]  /*2700*/  LDCU UR16, c[0x0][0x390] ;  /* 0x00007200ff1077ac */ /* 0x000e220008000800 */
[----:B------:R-:W-:-:S05]  /*2710*/  UMOV UR6, URZ ;  /* 0x000000ff00067c82 */ /* 0x000fca0008000000 */
.L_x_23:
[----:B------:R-:W-:Y:S02]  /*2720*/  HFMA2 R6, -RZ, RZ, 1.875, 0 ;  /* 0x3f800000ff067431 */ /* 0x000fe400000001ff */
[----:B------:R-:W-:Y:S01]  /*2730*/  FADD R7, RZ, -R4 ;  /* 0x80000004ff077221 */ /* 0x000fe20000000000 */
[----:B------:R-:W-:Y:S02]  /*2740*/  UIADD3 UR8, UPT, UPT, UR6, UR9, URZ ;  /* 0x0000000906087290 */ /* 0x000fe4000fffe0ff */
[----:B------:R-:W-:Y:S02]  /*2750*/  UIADD3 UR6, UPT, UPT, UR6, 0x4, URZ ;  /* 0x0000000406067890 */ /* 0x000fe4000fffe0ff */
[----:B------:R-:W-:Y:S02]  /*2760*/  UIADD3 UR10, UPT, UPT, UR8, 0x1, URZ ;  /* 0x00000001080a7890 */ /* 0x000fe4000fffe0ff */
[----:B------:R-:W-:Y:S02]  /*2770*/  I2FP.F32.S32 R25, UR8 ;  /* 0x0000000800197c45 */ /* 0x000fe40008201400 */
        /* <DEDUP_REMOVED lines=10> */
[----:B------:R-:W-:Y:S01]  /*2820*/  FMUL R10, R7, R10 ;  /* 0x0000000a070a7220 */ /* 0x000fe20000400000 */
[----:B------:R-:W-:Y:S01]  /*2830*/  I2FP.F32.S32 R7, UR10 ;  /* 0x0000000a00077c45 */ /* 0x000fe20008201400 */
[----:B------:R-:W-:-:S02]  /*2840*/  UIADD3 UR10, UPT, UPT, UR8, 0x2, URZ ;  /* 0x00000002080a7890 */ /* 0x000fc4000fffe0ff */
[----:B------:R-:W-:Y:S01]  /*2850*/  UIADD3 UR8, UPT, UPT, UR8, 0x3, URZ ;  /* 0x0000000308087890 */ /* 0x000fe2000fffe0ff */
        /* <DEDUP_REMOVED lines=24> */
[----:B------:R-:W-:Y:S01]  /*29e0*/  LOP3.LUT R26, R6, 0x80000000, R17, 0xb8, !PT ;  /* 0x80000000061a7812 */ /* 0x000fe200078eb811 */
[C---:B------:R-:W-:Y:S01]  /*29f0*/  FFMA R6, R8.reuse, R25, R9 ;  /* 0x0000001908067223 */ /* 0x040fe20000000009 */
[----:B------:R-:W-:Y:S02]  /*2a00*/  FFMA R8, R8, R5, R10 ;  /* 0x0000000508087223 */ /* 0x000fe4000000000a */
[----:B------:R-:W1:Y:S02]  /*2a10*/  F2F.F64.F32 R18, R26 ;  /* 0x0000001a00127310 */ /* 0x000e640000201800 */
[C---:B------:R-:W-:Y:S01]  /*2a20*/  FMUL R8, R11.reuse, R8 ;  /* 0x000000080b087220 */ /* 0x040fe20000400000 */
[----:B------:R-:W-:-:S03]  /*2a30*/  FMUL R11, R11, R6 ;  /* 0x000000060b0b7220 */ /* 0x000fc60000400000 */
[C---:B------:R-:W-:Y:S01]  /*2a40*/  FFMA R8, R14.reuse, R5, R8 ;  /* 0x000000050e087223 */ /* 0x040fe20000000008 */
[----:B------:R-:W-:Y:S01]  /*2a50*/  FFMA R6, R14, R7, R11 ;  /* 0x000000070e067223 */ /* 0x000fe2000000000b */
[----:B------:R-:W-:Y:S01]  /*2a60*/  I2FP.F32.S32 R7, UR10 ;  /* 0x0000000a00077c45 */ /* 0x000fe20008201400 */
[----:B0-----:R-:W-:Y:S01]  /*2a70*/  ULOP3.LUT UR10, UR16, 0x7ffffffc, URZ, 0xc0, !UPT ;  /* 0x7ffffffc100a7892 */ /* 0x001fe2000f8ec0ff */
[C---:B------:R-:W-:Y:S01]  /*2a80*/  FMUL R8, R15.reuse, R8 ;  /* 0x000000080f087220 */ /* 0x040fe20000400000 */
[----:B------:R-:W-:Y:S02]  /*2a90*/  FMUL R9, R15, R6 ;  /* 0x000000060f097220 */ /* 0x000fe40000400000 */
[----:B------:R-:W-:Y:S01]  /*2aa0*/  UISETP.NE.AND UP1, UPT, UR6, UR10, UPT ;  /* 0x0000000a0600728c */ /* 0x000fe2000bf25270 */
[C---:B------:R-:W-:Y:S01]  /*2ab0*/  FFMA R8, R20.reuse, R5, R8 ;  /* 0x0000000514087223 */ /* 0x040fe20000000008 */
[C---:B-1----:R-:W-:Y:S01]  /*2ac0*/  DADD R16, -R18.reuse, 1 ;  /* 0x3ff0000012107429 */ /* 0x042fe20000000100 */
[----:B------:R-:W-:Y:S01]  /*2ad0*/  FFMA R7, R20, R7, R9 ;  /* 0x0000000714077223 */ /* 0x000fe20000000009 */
[----:B------:R-:W-:Y:S01]  /*2ae0*/  DADD R18, R18, 1 ;  /* 0x3ff0000012127429 */ /* 0x000fe20000000000 */
[----:B------:R-:W-:-:S05]  /*2af0*/  I2FP.F32.S32 R9, UR8 ;  /* 0x0000000800097c45 */ /* 0x000fca0008201400 */
[----:B------:R-:W-:Y:S02]  /*2b00*/  DMUL R16, R16, 0.5 ;  /* 0x3fe0000010107828 */ /* 0x000fe40000000000 */
[----:B------:R-:W-:-:S08]  /*2b10*/  DMUL R18, R18, 0.5 ;  /* 0x3fe0000012127828 */ /* 0x000fd00000000000 */
[----:B------:R-:W0:Y:S08]  /*2b20*/  F2F.F32.F64 R17, R16 ;  /* 0x0000001000117310 */ /* 0x000e300000301000 */
[----:B------:R-:W1:Y:S01]  /*2b30*/  F2F.F32.F64 R19, R18 ;  /* 0x0000001200137310 */ /* 0x000e620000301000 */
[----:B0-----:R-:W-:Y:S01]  /*2b40*/  FMUL R4, R4, R17 ;  /* 0x0000001104047220 */ /* 0x001fe20000400000 */
[C---:B------:R-:W-:Y:S01]  /*2b50*/  FMUL R6, R17.reuse, R7 ;  /* 0x0000000711067220 */ /* 0x040fe20000400000 */
[----:B------:R-:W-:-:S03]  /*2b60*/  FMUL R8, R17, R8 ;  /* 0x0000000811087220 */ /* 0x000fc60000400000 */
[C---:B-1----:R-:W-:Y:S01]  /*2b70*/  FFMA R9, R19.reuse, R9, R6 ;  /* 0x0000000913097223 */ /* 0x042fe20000000006 */
[----:B------:R-:W-:Y:S01]  /*2b80*/  FFMA R4, RZ, R19, R4 ;  /* 0x00000013ff047223 */ /* 0x000fe20000000004 */
[----:B------:R-:W-:Y:S01]  /*2b90*/  FFMA R10, R19, R5, R8 ;  /* 0x00000005130a7223 */ /* 0x000fe20000000008 */
[----:B------:R-:W-:Y:S06]  /*2ba0*/  BRA.U UP1, `(.L_x_23) ;  /* 0xfffffff901dc7547 */ /* 0x000fec000b83ffff */
[----:B------:R-:W-:-:S05]  /*2bb0*/  UMOV UR6, UR10 ;  /* 0x0000000a00067c82 */ /* 0x000fca0008000000 */
.L_x_22:
[----:B------:R-:W0:Y:S02]  /*2bc0*/  LDCU UR8, c[0x0][0x390] ;  /* 0x00007200ff0877ac */ /* 0x000e240008000800 */
[----:B0-----:R-:W-:-:S04]  /*2bd0*/  ULOP3.LUT UR8, UR8, 0x3, URZ, 0xc0, !UPT ;  /* 0x0000000308087892 */ /* 0x001fc8000f8ec0ff */
[----:B------:R-:W-:-:S09]  /*2be0*/  UISETP.NE.AND UP1, UPT, UR8, URZ, UPT ;  /* 0x000000ff0800728c */ /* 0x000fd2000bf25270 */
[----:B------:R-:W-:Y:S05]  /*2bf0*/  BRA.U !UP1, `(.L_x_24) ;  /* 0x0000000109e07547 */ /* 0x000fea000b800000 */
[----:B------:R-:W-:Y:S01]  /*2c00*/  FADD R7, RZ, -R4 ;  /* 0x80000004ff077221 */ /* 0x000fe20000000000 */
[----:B------:R-:W-:Y:S01]  /*2c10*/  MOV R6, 0x3f800000 ;  /* 0x3f80000000067802 */ /* 0x000fe20000000f00 */
[----:B------:R-:W-:Y:S02]  /*2c20*/  UIADD3 UR6, UPT, UPT, UR6, UR9, URZ ;  /* 0x0000000906067290 */ /* 0x000fe4000fffe0ff */
[----:B------:R-:W-:Y:S01]  /*2c30*/  UISETP.NE.AND UP1, UPT, UR8, 0x1, UPT ;  /* 0x000000010800788c */ /* 0x000fe2000bf25270 */
[----:B------:R-:W-:-:S03]  /*2c40*/  LOP3.LUT R8, R6, 0x80000000, R7, 0xb8, !PT ;  /* 0x8000000006087812 */ /* 0x000fc600078eb807 */
[----:B------:R-:W-:Y:S01]  /*2c50*/  I2FP.F32.S32 R7, UR6 ;  /* 0x0000000600077c45 */ /* 0x000fe20008201400 */
        /* <DEDUP_REMOVED lines=10> */
[C---:B-1----:R-:W-:Y:S01]  /*2d00*/  FFMA R9, R14.reuse, R7, R9 ;  /* 0x000000070e097223 */ /* 0x042fe20000000009 */
[----:B------:R-:W-:Y:S01]  /*2d10*/  FFMA R4, RZ, R14, R4 ;  /* 0x0000000eff047223 */ /* 0x000fe20000000004 */
[----:B------:R-:W-:Y:S01]  /*2d20*/  FFMA R10, R14, R5, R10 ;  /* 0x000000050e0a7223 */ /* 0x000fe2000000000a */
[----:B------:R-:W-:Y:S06]  /*2d30*/  BRA.U !UP1, `(.L_x_24) ;  /* 0x0000000109907547 */ /* 0x000fec000b800000 */
[----:B------:R-:W-:Y:S01]  /*2d40*/  FADD R7, RZ, -R4 ;  /* 0x80000004ff077221 */ /* 0x000fe20000000000 */
[----:B------:R-:W-:Y:S02]  /*2d50*/  UIADD3 UR9, UPT, UPT, UR6, 0x1, URZ ;  /* 0x0000000106097890 */ /* 0x000fe4000fffe0ff */
[----:B------:R-:W-:Y:S02]  /*2d60*/  UISETP.NE.AND UP1, UPT, UR8, 0x2, UPT ;  /* 0x000000020800788c */ /* 0x000fe4000bf25270 */
[----:B------:R-:W-:Y:S02]  /*2d70*/  LOP3.LUT R8, R6, 0x80000000, R7, 0xb8, !PT ;  /* 0x8000000006087812 */ /* 0x000fe400078eb807 */
[----:B------:R-:W-:Y:S02]  /*2d80*/  I2FP.F32.S32 R7, UR9 ;  /* 0x0000000900077c45 */ /* 0x000fe40008201400 */
        /* <DEDUP_REMOVED lines=15> */
[----:B------:R-:W-:-:S04]  /*2e80*/  UIADD3 UR6, UPT, UPT, UR6, 0x2, URZ ;  /* 0x0000000206067890 */ /* 0x000fc8000fffe0ff */
[----:B------:R-:W-:Y:S02]  /*2e90*/  LOP3.LUT R11, R6, 0x80000000, R7, 0xb8, !PT ;  /* 0x80000000060b7812 */ /* 0x000fe400078eb807 */
[----:B------:R-:W-:Y:S02]  /*2ea0*/  I2FP.F32.S32 R8, UR6 ;  /* 0x0000000600087c45 */ /* 0x000fe40008201400 */
        /* <DEDUP_REMOVED lines=10> */
[C---:B-1----:R-:W-:Y:S01]  /*2f50*/  FFMA R10, R7.reuse, R5, R10 ;  /* 0x00000005070a7223 */ /* 0x042fe2000000000a */
[----:B------:R-:W-:Y:S01]  /*2f60*/  FFMA R9, R7, R8, R9 ;  /* 0x0000000807097223 */ /* 0x000fe20000000009 */
[----:B------:R-:W-:-:S07]  /*2f70*/  FFMA R4, RZ, R7, R4 ;  /* 0x00000007ff047223 */ /* 0x000fce0000000004 */
.L_x_24:
[----:B------:R-:W-:Y:S05]  /*2f80*/  BRA.U UP0, `(.L_x_25) ;  /* 0xfffffff500c07547 */ /* 0x000fea000b83ffff */
[----:B------:R-:W-:Y:S05]  /*2f90*/  BRA `(.L_x_20) ;  /* 0x00000008008c7947 */ /* 0x000fea0003800000 */
.L_x_21:
[----:B------:R-:W-:-:S05]  /*2fa0*/  UMOV UR5, URZ ;  /* 0x000000ff00057c82 */ /* 0x000fca0008000000 */
.L_x_31:
[----:B------:R-:W0:Y:S01]  /*2fb0*/  LDCU UR8, c[0x0][0x38c] ;  /* 0x00007180ff0877ac */ /* 0x000e220008000800 */
[----:B------:R-:W-:Y:S01]  /*2fc0*/  I2FP.F32.U32 R11, UR5 ;  /* 0x00000005000b7c45 */ /* 0x000fe20008201000 */
[----:B------:R-:W1:Y:S01]  /*2fd0*/  LDCU UR6, c[0x0][0x390] ;  /* 0x00007200ff0677ac */ /* 0x000e620008000800 */
[----:B0-----:R-:W-:Y:S02]  /*2fe0*/  UIMAD UR8, UR5, UR8, URZ ;  /* 0x00000008050872a4 */ /* 0x001fe4000f8e02ff */
[----:B------:R-:W-:-:S04]  /*2ff0*/  UIADD3 UR5, UPT, UPT, UR5, 0x1, URZ ;  /* 0x0000000105057890 */ /* 0x000fc8000fffe0ff */
[----:B-1----:R-:W-:-:S03]  /*3000*/  UISETP.NE.AND UP0, UPT, UR5, UR6, UPT ;  /* 0x000000060500728c */ /* 0x002fc6000bf05270 */
[----:B------:R-:W-:-:S08]  /*3010*/  UMOV UR6, URZ ;  /* 0x000000ff00067c82 */ /* 0x000fd00008000000 */
.L_x_30:
        /* <DEDUP_REMOVED lines=8> */
[----:B------:R-:W-:Y:S02]  /*30a0*/  MOV R29, RZ ;  /* 0x000000ff001d7202 */ /* 0x000fe40000000f00 */
[----:B------:R-:W-:Y:S02]  /*30b0*/  MOV R31, RZ ;  /* 0x000000ff001f7202 */ /* 0x000fe40000000f00 */
[----:B------:R-:W-:Y:S02]  /*30c0*/  MOV R28, R5 ;  /* 0x00000005001c7202 */ /* 0x000fe40000000f00 */
[----:B------:R-:W-:-:S07]  /*30d0*/  MOV R30, R6 ;  /* 0x00000006001e7202 */ /* 0x000fce0000000f00 */
.L_x_27:
        /* <DEDUP_REMOVED lines=9> */
[----:B--2---:R-:W-:-:S04]  /*3170*/  FMUL R20, R22, R30 ;  /* 0x0000001e16147220 */ /* 0x004fc80000400000 */
[C---:B------:R-:W-:Y:S02]  /*3180*/  FFMA R36, R23.reuse, R28, -R20 ;  /* 0x0000001c17247223 */ /* 0x040fe40000000814 */
[----:B------:R-:W2:Y:S01]  /*3190*/  LDG.E.64 R20, desc[UR12][R24.64+0x10] ;  /* 0x0000100c18147981 */ /* 0x000ea2000c1e1b00 */
[----:B------:R-:W-:-:S04]  /*31a0*/  FMUL R37, R23, R30 ;  /* 0x0000001e17257220 */ /* 0x000fc80000400000 */
[----:B------:R-:W-:Y:S02]  /*31b0*/  FFMA R37, R22, R28, R37 ;  /* 0x0000001c16257223 */ /* 0x000fe40000000025 */
[----:B------:R-:W2:Y:S04]  /*31c0*/  LDG.E.64 R22, desc[UR12][R24.64+0x18] ;  /* 0x0000180c18167981 */ /* 0x000ea8000c1e1b00 */
[----:B------:R0:W2:Y:S01]  /*31d0*/  LDG.E.64 R24, desc[UR12][R34.64+0x10] ;  /* 0x0000100c22187981 */ /* 0x0000a2000c1e1b00 */
[----:B----4-:R-:W-:-:S04]  /*31e0*/  FMUL R36, R36, R15 ;  /* 0x0000000f24247220 */ /* 0x010fc80000400000 */
[----:B------:R-:W-:Y:S01]  /*31f0*/  FFMA R14, R37, R14, -R36 ;  /* 0x0000000e250e7223 */ /* 0x000fe20000000824 */
[C---:B------:R-:W-:Y:S01]  /*3200*/  FMUL R36, R8.reuse, R28 ;  /* 0x0000001c08247220 */ /* 0x040fe20000400000 */
[----:B------:R-:W-:-:S03]  /*3210*/  FMUL R37, R8, R30 ;  /* 0x0000001e08257220 */ /* 0x000fc60000400000 */
[C---:B------:R-:W-:Y:S01]  /*3220*/  FFMA R15, R7.reuse, R30, R36 ;  /* 0x0000001e070f7223 */ /* 0x040fe20000000024 */
[----:B------:R-:W-:-:S03]  /*3230*/  FFMA R28, R7, R28, -R37 ;  /* 0x0000001c071c7223 */ /* 0x000fc60000000825 */
[----:B---3--:R-:W-:-:S04]  /*3240*/  FMUL R37, R15, R16 ;  /* 0x000000100f257220 */ /* 0x008fc80000400000 */
[-C--:B------:R-:W-:Y:S01]  /*3250*/  FFMA R30, R28, R17.reuse, -R37 ;  /* 0x000000111c1e7223 */ /* 0x080fe20000000825 */
[----:B------:R-:W-:-:S04]  /*3260*/  FMUL R17, R15, R17 ;  /* 0x000000110f117220 */ /* 0x000fc80000400000 */
[----:B------:R-:W-:Y:S01]  /*3270*/  FFMA R17, R28, R16, R17 ;  /* 0x000000101c117223 */ /* 0x000fe20000000011 */
[----:B------:R-:W-:Y:S01]  /*3280*/  FMUL R16, R8, R28 ;  /* 0x0000001c08107220 */ /* 0x000fe20000400000 */
[----:B-----5:R-:W-:Y:S01]  /*3290*/  FMUL R30, R30, R19 ;  /* 0x000000131e1e7220 */ /* 0x020fe20000400000 */
[-C--:B------:R-:W-:Y:S02]  /*32a0*/  FMUL R19, R8, R15.reuse ;  /* 0x0000000f08137220 */ /* 0x080fe40000400000 */
[----:B------:R-:W-:Y:S01]  /*32b0*/  FFMA R15, R7, R15, R16 ;  /* 0x0000000f070f7223 */ /* 0x000fe20000000010 */
[----:B------:R-:W-:Y:S01]  /*32c0*/  FFMA R18, R17, R18, -R30 ;  /* 0x0000001211127223 */ /* 0x000fe2000000081e */
[----:B------:R-:W-:-:S04]  /*32d0*/  FFMA R28, R7, R28, -R19 ;  /* 0x0000001c071c7223 */ /* 0x000fc80000000813 */
[C---:B------:R-:W-:Y:S01]  /*32e0*/  FMUL R30, R8.reuse, R28 ;  /* 0x0000001c081e7220 */ /* 0x040fe20000400000 */
[-C--:B0-----:R-:W-:Y:S01]  /*32f0*/  FMUL R34, R8, R15.reuse ;  /* 0x0000000f08227220 */ /* 0x081fe20000400000 */
[----:B------:R-:W-:Y:S02]  /*3300*/  IADD3 R31, PT, PT, R31, 0x4, RZ ;  /* 0x000000041f1f7810 */ /* 0x000fe40007ffe0ff */
[----:B------:R-:W-:Y:S02]  /*3310*/  FFMA R30, R7, R15, R30 ;  /* 0x0000000f071e7223 */ /* 0x000fe4000000001e */
[----:B------:R-:W-:Y:S01]  /*3320*/  ISETP.NE.AND P0, PT, R31, UR15, PT ;  /* 0x0000000f1f007c0c */ /* 0x000fe2000bf05270 */
[----:B------:R-:W-:-:S04]  /*3330*/  FADD R29, R14, R29 ;  /* 0x0000001d0e1d7221 */ /* 0x000fc80000000000 */
[----:B------:R-:W-:Y:S01]  /*3340*/  FADD R18, R29, R18 ;  /* 0x000000121d127221 */ /* 0x000fe20000000000 */
[----:B--2---:R-:W-:-:S04]  /*3350*/  FMUL R17, R15, R20 ;  /* 0x000000140f117220 */ /* 0x004fc80000400000 */
[-C--:B------:R-:W-:Y:S01]  /*3360*/  FFMA R16, R28, R21.reuse, -R17 ;  /* 0x000000151c107223 */ /* 0x080fe20000000811 */
[----:B------:R-:W-:Y:S01]  /*3370*/  FMUL R21, R15, R21 ;  /* 0x000000150f157220 */ /* 0x000fe20000400000 */
[----:B------:R-:W-:-:S03]  /*3380*/  FMUL R17, R30, R22 ;  /* 0x000000161e117220 */ /* 0x000fc60000400000 */
[----:B------:R-:W-:Y:S01]  /*3390*/  FFMA R21, R28, R20, R21 ;  /* 0x000000141c157223 */ /* 0x000fe20000000015 */
[----:B------:R-:W-:Y:S01]  /*33a0*/  FFMA R28, R7, R28, -R34 ;  /* 0x0000001c071c7223 */ /* 0x000fe20000000822 */
[----:B------:R-:W-:-:S03]  /*33b0*/  FMUL R15, R30, R23 ;  /* 0x000000171e0f7220 */ /* 0x000fc60000400000 */
[----:B------:R-:W-:Y:S01]  /*33c0*/  FFMA R14, R28, R23, -R17 ;  /* 0x000000171c0e7223 */ /* 0x000fe20000000811 */
[----:B------:R-:W-:Y:S01]  /*33d0*/  FMUL R16, R16, R25 ;  /* 0x0000001910107220 */ /* 0x000fe20000400000 */
[----:B------:R-:W-:Y:S02]  /*33e0*/  FFMA R15, R28, R22, R15 ;  /* 0x000000161c0f7223 */ /* 0x000fe4000000000f */
[----:B------:R-:W-:Y:S01]  /*33f0*/  FMUL R14, R14, R27 ;  /* 0x0000001b0e0e7220 */ /* 0x000fe20000400000 */
[----:B------:R-:W-:Y:S01]  /*3400*/  FFMA R21, R21, R24, -R16 ;  /* 0x0000001815157223 */ /* 0x000fe20000000810 */
[C---:B------:R-:W-:Y:S01]  /*3410*/  FMUL R16, R8.reuse, R30 ;  /* 0x0000001e08107220 */ /* 0x040fe20000400000 */
[----:B------:R-:W-:Y:S01]  /*3420*/  FMUL R17, R8, R28 ;  /* 0x0000001c08117220 */ /* 0x000fe20000400000 */
[----:B------:R-:W-:Y:S01]  /*3430*/  FFMA R15, R15, R26, -R14 ;  /* 0x0000001a0f0f7223 */ /* 0x000fe2000000080e */
[----:B------:R-:W-:Y:S01]  /*3440*/  FADD R18, R18, R21 ;  /* 0x0000001512127221 */ /* 0x000fe20000000000 */
[C---:B------:R-:W-:Y:S01]  /*3450*/  FFMA R28, R7.reuse, R28, -R16 ;  /* 0x0000001c071c7223 */ /* 0x040fe20000000810 */
[----:B------:R-:W-:-:S02]  /*3460*/  FFMA R30, R7, R30, R17 ;  /* 0x0000001e071e7223 */ /* 0x000fc40000000011 */
[----:B------:R-:W-:Y:S01]  /*3470*/  FADD R29, R18, R15 ;  /* 0x0000000f121d7221 */ /* 0x000fe20000000000 */
[----:B------:R-:W-:Y:S06]  /*3480*/  @P0 BRA `(.L_x_27) ;  /* 0xfffffffc00140947 */ /* 0x000fec000383ffff */
[----:B------:R-:W-:-:S07]  /*3490*/  MOV R22, UR15 ;  /* 0x0000000f00167c02 */ /* 0x000fce0008000f00 */
.L_x_26:
        /* <DEDUP_REMOVED lines=22> */
[C---:B------:R-:W-:Y:S01]  /*3600*/  FMUL R26, R8.reuse, R28 ;  /* 0x0000001c081a7220 */ /* 0x040fe20000400000 */
[----:B------:R-:W-:Y:S01]  /*3610*/  FMUL R31, R8, R30 ;  /* 0x0000001e081f7220 */ /* 0x000fe20000400000 */
[----:B------:R-:W-:Y:S01]  /*3620*/  IADD3 R22, PT, PT, R22, 0x2, RZ ;  /* 0x0000000216167810 */ /* 0x000fe20007ffe0ff */
[C---:B--2---:R-:W-:Y:S01]  /*3630*/  FMUL R27, R30.reuse, R14 ;  /* 0x0000000e1e1b7220 */ /* 0x044fe20000400000 */
[----:B------:R-:W-:Y:S01]  /*3640*/  FMUL R25, R30, R15 ;  /* 0x0000000f1e197220 */ /* 0x000fe20000400000 */
[----:B------:R-:W-:-:S02]  /*3650*/  FFMA R30, R7, R30, R26 ;  /* 0x0000001e071e7223 */ /* 0x000fc4000000001a */
[C---:B------:R-:W-:Y:S01]  /*3660*/  FFMA R26, R28.reuse, R15, -R27 ;  /* 0x0000000f1c1a7223 */ /* 0x040fe2000000081b */
[----:B------:R-:W-:Y:S01]  /*3670*/  FFMA R25, R28, R14, R25 ;  /* 0x0000000e1c197223 */ /* 0x000fe20000000019 */
[----:B------:R-:W-:Y:S01]  /*3680*/  FFMA R15, R7, R28, -R31 ;  /* 0x0000001c070f7223 */ /* 0x000fe2000000081f */
[----:B---3--:R-:W-:Y:S01]  /*3690*/  FMUL R14, R30, R16 ;  /* 0x000000101e0e7220 */ /* 0x008fe20000400000 */
[----:B------:R-:W-:Y:S01]  /*36a0*/  FMUL R28, R8, R30 ;  /* 0x0000001e081c7220 */ /* 0x000fe20000400000 */
[----:B----4-:R-:W-:Y:S01]  /*36b0*/  FMUL R26, R26, R19 ;  /* 0x000000131a1a7220 */ /* 0x010fe20000400000 */
[-C--:B------:R-:W-:Y:S01]  /*36c0*/  FMUL R19, R30, R17.reuse ;  /* 0x000000111e137220 */ /* 0x080fe20000400000 */
[----:B------:R-:W-:Y:S01]  /*36d0*/  FFMA R14, R15, R17, -R14 ;  /* 0x000000110f0e7223 */ /* 0x000fe2000000080e */
[----:B------:R-:W-:Y:S01]  /*36e0*/  FFMA R28, R7, R15, -R28 ;  /* 0x0000000f071c7223 */ /* 0x000fe2000000081c */
[----:B------:R-:W-:Y:S01]  /*36f0*/  FFMA R18, R25, R18, -R26 ;  /* 0x0000001219127223 */ /* 0x000fe2000000081a */
[----:B------:R-:W-:Y:S01]  /*3700*/  FFMA R19, R15, R16, R19 ;  /* 0x000000100f137223 */ /* 0x000fe20000000013 */
[----:B-----5:R-:W-:Y:S01]  /*3710*/  FMUL R14, R14, R23 ;  /* 0x000000170e0e7220 */ /* 0x020fe20000400000 */
[----:B------:R-:W-:Y:S01]  /*3720*/  FMUL R16, R8, R15 ;  /* 0x0000000f08107220 */ /* 0x000fe20000400000 */
[----:B------:R-:W-:-:S02]  /*3730*/  FADD R18, R29, R18 ;  /* 0x000000121d127221 */ /* 0x000fc40000000000 */
[----:B------:R-:W-:Y:S01]  /*3740*/  FFMA R19, R19, R24, -R14 ;  /* 0x0000001813137223 */ /* 0x000fe2000000080e */
[----:B------:R-:W-:-:S03]  /*3750*/  FFMA R30, R7, R30, R16 ;  /* 0x0000001e071e7223 */ /* 0x000fc60000000010 */
[----:B------:R-:W-:-:S07]  /*3760*/  FADD R29, R18, R19 ;  /* 0x00000013121d7221 */ /* 0x000fce0000000000 */
.L_x_29:
[----:B------:R-:W-:Y:S05]  /*3770*/  BRA.U !UP2, `(.L_x_28) ;  /* 0x000000010a347547 */ /* 0x000fea000b800000 */
[C---:B------:R-:W-:Y:S02]  /*3780*/  IADD3 R15, PT, PT, R22.reuse, UR8, RZ ;  /* 0x00000008160f7c10 */ /* 0x040fe4000fffe0ff */
[----:B------:R-:W-:-:S03]  /*3790*/  IADD3 R17, PT, PT, R22, UR9, RZ ;  /* 0x0000000916117c10 */ /* 0x000fc6000fffe0ff */
[----:B------:R-:W-:-:S04]  /*37a0*/  IMAD.WIDE.U32 R14, R15, 0x8, R32 ;  /* 0x000000080f0e7825 */ /* 0x000fc800078e0020 */
[----:B------:R-:W-:Y:S02]  /*37b0*/  IMAD.WIDE.U32 R16, R17, 0x8, R12 ;  /* 0x0000000811107825 */ /* 0x000fe400078e000c */
[----:B------:R-:W2:Y:S04]  /*37c0*/  LDG.E.64 R14, desc[UR12][R14.64] ;  /* 0x0000000c0e0e7981 */ /* 0x000ea8000c1e1b00 */
[----:B------:R-:W3:Y:S01]  /*37d0*/  LDG.E.64 R16, desc[UR12][R16.64] ;  /* 0x0000000c10107981 */ /* 0x000ee2000c1e1b00 */
[-C--:B--2---:R-:W-:Y:S01]  /*37e0*/  FMUL R18, R14, R30.reuse ;  /* 0x0000001e0e127220 */ /* 0x084fe20000400000 */
[----:B------:R-:W-:-:S03]  /*37f0*/  FMUL R19, R15, R30 ;  /* 0x0000001e0f137220 */ /* 0x000fc60000400000 */
[-C--:B------:R-:W-:Y:S01]  /*3800*/  FFMA R18, R15, R28.reuse, -R18 ;  /* 0x0000001c0f127223 */ /* 0x080fe20000000812 */
[----:B------:R-:W-:-:S03]  /*3810*/  FFMA R19, R14, R28, R19 ;  /* 0x0000001c0e137223 */ /* 0x000fc60000000013 */
[----:B---3--:R-:W-:-:S04]  /*3820*/  FMUL R18, R18, R17 ;  /* 0x0000001112127220 */ /* 0x008fc80000400000 */
[----:B------:R-:W-:-:S04]  /*3830*/  FFMA R18, R19, R16, -R18 ;  /* 0x0000001013127223 */ /* 0x000fc80000000812 */
[----:B------:R-:W-:-:S07]  /*3840*/  FADD R29, R29, R18 ;  /* 0x000000121d1d7221 */ /* 0x000fce0000000000 */
.L_x_28:
[----:B------:R-:W-:Y:S02]  /*3850*/  HFMA2 R15, -RZ, RZ, 1.875, 0 ;  /* 0x3f800000ff0f7431 */ /* 0x000fe400000001ff */
[----:B------:R-:W-:Y:S01]  /*3860*/  FADD R29, R29, R29 ;  /* 0x0000001d1d1d7221 */ /* 0x000fe20000000000 */
[----:B------:R-:W0:Y:S03]  /*3870*/  LDCU UR10, c[0x0][0x390] ;  /* 0x00007200ff0a77ac */ /* 0x000e260008000800 */
[----:B------:R-:W-:-:S05]  /*3880*/  FADD R14, R29, -R4 ;  /* 0x800000041d0e7221 */ /* 0x000fca0000000000 */
[----:B------:R-:W-:-:S04]  /*3890*/  LOP3.LUT R18, R15, 0x80000000, R14, 0xb8, !PT ;  /* 0x800000000f127812 */ /* 0x000fc800078eb80e */
[----:B------:R-:W1:Y:S01]  /*38a0*/  F2F.F64.F32 R14, R18 ;  /* 0x00000012000e7310 */ /* 0x000e620000201800 */
[----:B0-----:R-:W-:Y:S02]  /*38b0*/  UIADD3 UR9, UPT, UPT, UR6, UR10, URZ ;  /* 0x0000000a06097290 */ /* 0x001fe4000fffe0ff */
[----:B------:R-:W-:-:S04]  /*38c0*/  UIADD3 UR6, UPT, UPT, UR6, 0x1, URZ ;  /* 0x0000000106067890 */ /* 0x000fc8000fffe0ff */
[----:B------:R-:W-:Y:S01]  /*38d0*/  UISETP.NE.AND UP1, UPT, UR6, UR10, UPT ;  /* 0x0000000a0600728c */ /* 0x000fe2000bf25270 */
[----:B------:R-:W-:Y:S01]  /*38e0*/  I2FP.F32.S32 R19, UR9 ;  /* 0x0000000900137c45 */ /* 0x000fe20008201400 */
        /* <DEDUP_REMOVED lines=14> */
.L_x_20:
[----:B------:R-:W-:-:S06]  /*39d0*/  UIADD3 UR4, UPT, UPT, UR4, 0x1, URZ ;  /* 0x0000000104047890 */ /* 0x000fcc000fffe0ff */
[----:B------:R-:W-:-:S04]  /*39e0*/  I2FP.F32.U32 R5, UR4 ;  /* 0x0000000400057c45 */ /* 0x000fc80008201000 */
[----:B------:R-:W-:-:S13]  /*39f0*/  FSETP.GT.AND P0, PT, R2, R5, PT ;  /* 0x000000050200720b */ /* 0x000fda0003f04000 */
[----:B------:R-:W-:Y:S05]  /*3a00*/  @P0 BRA `(.L_x_32) ;  /* 0xffffffc800800947 */ /* 0x000fea000383ffff */
[----:B------:R-:W-:Y:S01]  /*3a10*/  FADD R5, R10, 1 ;  /* 0x3f8000000a057421 */ /* 0x000fe20000000000 */
[----:B------:R-:W-:-:S07]  /*3a20*/  FADD R11, R9, 1 ;  /* 0x3f800000090b7421 */ /* 0x000fce0000000000 */
.L_x_1:
[----:B------:R-:W0:Y:S01]  /*3a30*/  LDC.64 R6, c[0x0][0x3a0] ;  /* 0x0000e800ff067b82 */ /* 0x000e220000000a00 */
[----:B------:R-:W1:Y:S07]  /*3a40*/  LDCU UR4, c[0x0][0x388] ;  /* 0x00007100ff0477ac */ /* 0x000e6e0008000800 */
[----:B------:R-:W2:Y:S01]  /*3a50*/  LDC.64 R8, c[0x0][0x3a8] ;  /* 0x0000ea00ff087b82 */ /* 0x000ea20000000a00 */
[----:B-1----:R-:W-:Y:S02]  /*3a60*/  IMAD R13, R3, UR4, R0 ;  /* 0x00000004030d7c24 */ /* 0x002fe4000f8e0200 */
[----:B------:R-:W-:-:S02]  /*3a70*/  IMAD R15, R0, UR4, R3 ;  /* 0x00000004000f7c24 */ /* 0x000fc4000f8e0203 */
[----:B0-----:R-:W-:-:S04]  /*3a80*/  IMAD.WIDE R2, R13, 0x4, R6 ;  /* 0x000000040d027825 */ /* 0x001fc800078e0206 */
[----:B------:R-:W-:Y:S01]  /*3a90*/  IMAD.WIDE R6, R15, 0x4, R6 ;  /* 0x000000040f067825 */ /* 0x000fe200078e0206 */
[----:B------:R-:W-:Y:S03]  /*3aa0*/  STG.E desc[UR12][R2.64], R5 ;  /* 0x0000000502007986 */ /* 0x000fe6000c10190c */
[----:B--2---:R-:W-:Y:S01]  /*3ab0*/  IMAD.WIDE R8, R13, 0x4, R8 ;  /* 0x000000040d087825 */ /* 0x004fe200078e0208 */
[----:B------:R-:W-:Y:S04]  /*3ac0*/  STG.E desc[UR12][R6.64], R11 ;  /* 0x0000000b06007986 */ /* 0x000fe8000c10190c */
[----:B------:R-:W-:Y:S01]  /*3ad0*/  STG.E desc[UR12][R8.64], R4 ;  /* 0x0000000408007986 */ /* 0x000fe2000c10190c */
[----:B------:R-:W-:Y:S05]  /*3ae0*/  EXIT ;  /* 0x000000000000794d */ /* 0x000fea0003800000 */
        .weak           $__internal_0_$__cuda_sm20_div_rn_f64_full
        .type           $__internal_0_$__cuda_sm20_div_rn_f64_full,@function
        .size           $__internal_0_$__cuda_sm20_div_rn_f64_full,(.L_x_39 - $__internal_0_$__cuda_sm20_div_rn_f64_full)
$__internal_0_$__cuda_sm20_div_rn_f64_full:
[C---:B------:R-:W-:Y:S01]  /*3af0*/  FSETP.GEU.AND P0, PT, |R19|.reuse, 1.469367938527859385e-39, PT ;  /* 0x001000001300780b */ /* 0x040fe20003f0e200 */
[----:B------:R-:W-:Y:S01]  /*3b00*/  HFMA2 R30, -RZ, RZ, 0.0045166015625, 0 ;  /* 0x1ca00000ff1e7431 */ /* 0x000fe200000001ff */
[C---:B------:R-:W-:Y:S02]  /*3b10*/  LOP3.LUT R16, R19.reuse, 0x800fffff, RZ, 0xc0, !PT ;  /* 0x800fffff13107812 */ /* 0x040fe400078ec0ff */
[----:B------:R-:W-:Y:S02]  /*3b20*/  MOV R26, 0x1 ;  /* 0x00000001001a7802 */ /* 0x000fe40000000f00 */
[----:B------:R-:W-:Y:S02]  /*3b30*/  LOP3.LUT R17, R16, 0x3ff00000, RZ, 0xfc, !PT ;  /* 0x3ff0000010117812 */ /* 0x000fe400078efcff */
[----:B------:R-:W-:Y:S02]  /*3b40*/  MOV R16, R18 ;  /* 0x0000001200107202 */ /* 0x000fe40000000f00 */
[----:B------:R-:W-:-:S03]  /*3b50*/  LOP3.LUT R34, R19, 0x7ff00000, RZ, 0xc0, !PT ;  /* 0x7ff0000013227812 */ /* 0x000fc600078ec0ff */
[----:B------:R-:W-:-:S06]  /*3b60*/  @!P0 DMUL R16, R18, 8.98846567431157953865e+307 ;  /* 0x7fe0000012108828 */ /* 0x000fcc0000000000 */
[----:B------:R-:W0:Y:S02]  /*3b70*/  MUFU.RCP64H R27, R17 ;  /* 0x00000011001b7308 */ /* 0x000e240000001800 */
[----:B0-----:R-:W-:-:S08]  /*3b80*/  DFMA R20, R26, -R16, 1 ;  /* 0x3ff000001a14742b */ /* 0x001fd00000000810 */
[----:B------:R-:W-:-:S08]  /*3b90*/  DFMA R20, R20, R20, R20 ;  /* 0x000000141414722b */ /* 0x000fd00000000014 */
[----:B------:R-:W-:Y:S01]  /*3ba0*/  DFMA R26, R26, R20, R26 ;  /* 0x000000141a1a722b */ /* 0x000fe2000000001a */
[----:B------:R-:W-:Y:S02]  /*3bb0*/  MOV R21, R23 ;  /* 0x0000001700157202 */ /* 0x000fe40000000f00 */
[----:B------:R-:W-:Y:S02]  /*3bc0*/  MOV R20, R22 ;  /* 0x0000001600147202 */ /* 0x000fe40000000f00 */
[----:B------:R-:W-:-:S03]  /*3bd0*/  LOP3.LUT R11, R21, 0x7ff00000, RZ, 0xc0, !PT ;  /* 0x7ff00000150b7812 */ /* 0x000fc600078ec0ff */
[C---:B------:R-:W-:Y:S01]  /*3be0*/  DFMA R24, R26.reuse, -R16, 1 ;  /* 0x3ff000001a18742b */ /* 0x040fe20000000810 */
[----:B------:R-:W-:Y:S02]  /*3bf0*/  MOV R22, R20 ;  /* 0x0000001400167202 */ /* 0x000fe40000000f00 */
[----:B------:R-:W-:Y:S02]  /*3c00*/  ISETP.GE.U32.AND P1, PT, R11, R34, PT ;  /* 0x000000220b00720c */ /* 0x000fe40003f26070 */
[----:B------:R-:W-:Y:S02]  /*3c10*/  MOV R31, R11 ;  /* 0x0000000b001f7202 */ /* 0x000fe40000000f00 */
[----:B------:R-:W-:Y:S01]  /*3c20*/  SEL R23, R30, 0x63400000, !P1 ;  /* 0x634000001e177807 */ /* 0x000fe20004800000 */
[----:B------:R-:W-:Y:S01]  /*3c30*/  DFMA R24, R26, R24, R26 ;  /* 0x000000181a18722b */ /* 0x000fe2000000001a */
[----:B------:R-:W-:Y:S02]  /*3c40*/  FSETP.GEU.AND P1, PT, |R21|, 1.469367938527859385e-39, PT ;  /* 0x001000001500780b */ /* 0x000fe40003f2e200 */
[----:B------:R-:W-:-:S11]  /*3c50*/  LOP3.LUT R23, R23, 0x800fffff, R21, 0xf8, !PT ;  /* 0x800fffff17177812 */ /* 0x000fd600078ef815 */
[----:B------:R-:W-:Y:S05]  /*3c60*/  @P1 BRA `(.L_x_33) ;  /* 0x0000000000201947 */ /* 0x000fea0003800000 */
[----:B------:R-:W-:-:S04]  /*3c70*/  LOP3.LUT R26, R19, 0x7ff00000, RZ, 0xc0, !PT ;  /* 0x7ff00000131a7812 */ /* 0x000fc800078ec0ff */
[----:B------:R-:W-:Y:S02]  /*3c80*/  ISETP.GE.U32.AND P1, PT, R11, R26, PT ;  /* 0x0000001a0b00720c */ /* 0x000fe40003f26070 */
[----:B------:R-:W-:Y:S02]  /*3c90*/  MOV R26, RZ ;  /* 0x000000ff001a7202 */ /* 0x000fe40000000f00 */
[----:B------:R-:W-:-:S04]  /*3ca0*/  SEL R27, R30, 0x63400000, !P1 ;  /* 0x634000001e1b7807 */ /* 0x000fc80004800000 */
[----:B------:R-:W-:-:S04]  /*3cb0*/  LOP3.LUT R27, R27, 0x80000000, R21, 0xf8, !PT ;  /* 0x800000001b1b7812 */ /* 0x000fc800078ef815 */
[----:B------:R-:W-:-:S06]  /*3cc0*/  LOP3.LUT R27, R27, 0x100000, RZ, 0xfc, !PT ;  /* 0x001000001b1b7812 */ /* 0x000fcc00078efcff */
[----:B------:R-:W-:-:S10]  /*3cd0*/  DFMA R22, R22, 2, -R26 ;  /* 0x400000001616782b */ /* 0x000fd4000000081a */
[----:B------:R-:W-:-:S07]  /*3ce0*/  LOP3.LUT R31, R23, 0x7ff00000, RZ, 0xc0, !PT ;  /* 0x7ff00000171f7812 */ /* 0x000fce00078ec0ff */
.L_x_33:
[----:B------:R-:W-:Y:S01]  /*3cf0*/  IADD3 R28, PT, PT, R31, -0x1, RZ ;  /* 0xffffffff1f1c7810 */ /* 0x000fe20007ffe0ff */
[----:B------:R-:W-:Y:S01]  /*3d00*/  DMUL R26, R24, R22 ;  /* 0x00000016181a7228 */ /* 0x000fe20000000000 */
[----:B------:R-:W-:Y:S02]  /*3d10*/  @!P0 LOP3.LUT R34, R17, 0x7ff00000, RZ, 0xc0, !PT ;  /* 0x7ff0000011228812 */ /* 0x000fe400078ec0ff */
[----:B------:R-:W-:Y:S02]  /*3d20*/  ISETP.GT.U32.AND P0, PT, R28, 0x7feffffe, PT ;  /* 0x7feffffe1c00780c */ /* 0x000fe40003f04070 */
[----:B------:R-:W-:-:S03]  /*3d30*/  IADD3 R36, PT, PT, R34, -0x1, RZ ;  /* 0xffffffff22247810 */ /* 0x000fc60007ffe0ff */
[----:B------:R-:W-:Y:S01]  /*3d40*/  DFMA R28, R26, -R16, R22 ;  /* 0x800000101a1c722b */ /* 0x000fe20000000016 */
[----:B------:R-:W-:-:S07]  /*3d50*/  ISETP.GT.U32.OR P0, PT, R36, 0x7feffffe, P0 ;  /* 0x7feffffe2400780c */ /* 0x000fce0000704470 */
[----:B------:R-:W-:-:S06]  /*3d60*/  DFMA R28, R24, R28, R26 ;  /* 0x0000001c181c722b */ /* 0x000fcc000000001a */
[----:B------:R-:W-:Y:S05]  /*3d70*/  @P0 BRA `(.L_x_34) ;  /* 0x00000000006c0947 */ /* 0x000fea0003800000 */
[----:B------:R-:W-:-:S04]  /*3d80*/  LOP3.LUT R24, R19, 0x7ff00000, RZ, 0xc0, !PT ;  /* 0x7ff0000013187812 */ /* 0x000fc800078ec0ff */
[CC--:B------:R-:W-:Y:S02]  /*3d90*/  VIADDMNMX R20, R11.reuse, -R24.reuse, 0xb9600000, !PT ;  /* 0xb96000000b147446 */ /* 0x0c0fe40007800918 */
[----:B------:R-:W-:Y:S02]  /*3da0*/  ISETP.GE.U32.AND P0, PT, R11, R24, PT ;  /* 0x000000180b00720c */ /* 0x000fe40003f06070 */
[----:B------:R-:W-:Y:S02]  /*3db0*/  VIMNMX R11, PT, PT, R20, 0x46a00000, PT ;  /* 0x46a00000140b7848 */ /* 0x000fe40003fe0100 */
[----:B------:R-:W-:Y:S02]  /*3dc0*/  SEL R30, R30, 0x63400000, !P0 ;  /* 0x634000001e1e7807 */ /* 0x000fe40004000000 */
[----:B------:R-:W-:Y:S02]  /*3dd0*/  MOV R20, RZ ;  /* 0x000000ff00147202 */ /* 0x000fe40000000f00 */
[----:B------:R-:W-:-:S04]  /*3de0*/  IADD3 R11, PT, PT, -R30, R11, RZ ;  /* 0x0000000b1e0b7210 */ /* 0x000fc80007ffe1ff */
[----:B------:R-:W-:-:S06]  /*3df0*/  IADD3 R21, PT, PT, R11, 0x7fe00000, RZ ;  /* 0x7fe000000b157810 */ /* 0x000fcc0007ffe0ff */
[----:B------:R-:W-:-:S10]  /*3e00*/  DMUL R24, R28, R20 ;  /* 0x000000141c187228 */ /* 0x000fd40000000000 */
[----:B------:R-:W-:-:S13]  /*3e10*/  FSETP.GTU.AND P0, PT, |R25|, 1.469367938527859385e-39, PT ;  /* 0x001000001900780b */ /* 0x000fda0003f0c200 */
[----:B------:R-:W-:Y:S05]  /*3e20*/  @P0 BRA `(.L_x_35) ;  /* 0x0000000000940947 */ /* 0x000fea0003800000 */
[----:B------:R-:W-:Y:S01]  /*3e30*/  DFMA R16, R28, -R16, R22 ;  /* 0x800000101c10722b */ /* 0x000fe20000000016 */
[----:B------:R-:W-:-:S09]  /*3e40*/  MOV R20, RZ ;  /* 0x000000ff00147202 */ /* 0x000fd20000000f00 */
[C---:B------:R-:W-:Y:S02]  /*3e50*/  FSETP.NEU.AND P0, PT, R17.reuse, RZ, PT ;  /* 0x000000ff1100720b */ /* 0x040fe40003f0d000 */
[----:B------:R-:W-:-:S04]  /*3e60*/  LOP3.LUT R19, R17, 0x80000000, R19, 0x48, !PT ;  /* 0x8000000011137812 */ /* 0x000fc800078e4813 */
[----:B------:R-:W-:-:S07]  /*3e70*/  LOP3.LUT R21, R19, R21, RZ, 0xfc, !PT ;  /* 0x0000001513157212 */ /* 0x000fce00078efcff */
[----:B------:R-:W-:Y:S05]  /*3e80*/  @!P0 BRA `(.L_x_35) ;  /* 0x00000000007c8947 */ /* 0x000fea0003800000 */
[C---:B------:R-:W-:Y:S01]  /*3e90*/  IADD3 R17, PT, PT, -R11.reuse, RZ, RZ ;  /* 0x000000ff0b117210 */ /* 0x040fe20007ffe1ff */
[----:B------:R-:W-:Y:S01]  /*3ea0*/  DMUL.RP R20, R28, R20 ;  /* 0x000000141c147228 */ /* 0x000fe20000008000 */
[----:B------:R-:W-:Y:S02]  /*3eb0*/  MOV R16, RZ ;  /* 0x000000ff00107202 */ /* 0x000fe40000000f00 */
[----:B------:R-:W-:-:S04]  /*3ec0*/  IADD3 R11, PT, PT, -R11, -0x43300000, RZ ;  /* 0xbcd000000b0b7810 */ /* 0x000fc80007ffe1ff */
[----:B------:R-:W-:-:S03]  /*3ed0*/  DFMA R16, R24, -R16, R28 ;  /* 0x800000101810722b */ /* 0x000fc6000000001c */
[----:B------:R-:W-:-:S07]  /*3ee0*/  LOP3.LUT R19, R21, R19, RZ, 0x3c, !PT ;  /* 0x0000001315137212 */ /* 0x000fce00078e3cff */
[----:B------:R-:W-:-:S04]  /*3ef0*/  FSETP.NEU.AND P0, PT, |R17|, R11, PT ;  /* 0x0000000b1100720b */ /* 0x000fc80003f0d200 */
[----:B------:R-:W-:Y:S02]  /*3f00*/  FSEL R24, R20, R24, !P0 ;  /* 0x0000001814187208 */ /* 0x000fe40004000000 */
[----:B------:R-:W-:Y:S01]  /*3f10*/  FSEL R25, R19, R25, !P0 ;  /* 0x0000001913197208 */ /* 0x000fe20004000000 */
[----:B------:R-:W-:Y:S06]  /*3f20*/  BRA `(.L_x_35) ;  /* 0x0000000000547947 */ /* 0x000fec0003800000 */
.L_x_34:
[----:B------:R-:W-:-:S14]  /*3f30*/  DSETP.NAN.AND P0, PT, R20, R20, PT ;  /* 0x000000141400722a */ /* 0x000fdc0003f08000 */
[----:B------:R-:W-:Y:S05]  /*3f40*/  @P0 BRA `(.L_x_36) ;  /* 0x0000000000440947 */ /* 0x000fea0003800000 */
[----:B------:R-:W-:-:S14]  /*3f50*/  DSETP.NAN.AND P0, PT, R18, R18, PT ;  /* 0x000000121200722a */ /* 0x000fdc0003f08000 */
[----:B------:R-:W-:Y:S05]  /*3f60*/  @P0 BRA `(.L_x_37) ;  /* 0x0000000000300947 */ /* 0x000fea0003800000 */
[----:B------:R-:W-:Y:S02]  /*3f70*/  ISETP.NE.AND P0, PT, R31, R34, PT ;  /* 0x000000221f00720c */ /* 0x000fe40003f05270 */
[----:B------:R-:W-:Y:S02]  /*3f80*/  MOV R24, 0x0 ;  /* 0x0000000000187802 */ /* 0x000fe40000000f00 */
[----:B------:R-:W-:-:S09]  /*3f90*/  MOV R25, 0xfff80000 ;  /* 0xfff8000000197802 */ /* 0x000fd20000000f00 */
[----:B------:R-:W-:Y:S05]  /*3fa0*/  @!P0 BRA `(.L_x_35) ;  /* 0x0000000000348947 */ /* 0x000fea0003800000 */
[----:B------:R-:W-:Y:S02]  /*3fb0*/  ISETP.NE.AND P0, PT, R31, 0x7ff00000, PT ;  /* 0x7ff000001f00780c */ /* 0x000fe40003f05270 */
[----:B------:R-:W-:Y:S02]  /*3fc0*/  LOP3.LUT R25, R21, 0x80000000, R19, 0x48, !PT ;  /* 0x8000000015197812 */ /* 0x000fe400078e4813 */
[----:B------:R-:W-:-:S13]  /*3fd0*/  ISETP.EQ.OR P0, PT, R34, RZ, !P0 ;  /* 0x000000ff2200720c */ /* 0x000fda0004702670 */
[----:B------:R-:W-:Y:S02]  /*3fe0*/  @P0 LOP3.LUT R11, R25, 0x7ff00000, RZ, 0xfc, !PT ;  /* 0x7ff00000190b0812 */ /* 0x000fe400078efcff */
[----:B------:R-:W-:Y:S02]  /*3ff0*/  @!P0 MOV R24, RZ ;  /* 0x000000ff00188202 */ /* 0x000fe40000000f00 */
[----:B------:R-:W-:Y:S02]  /*4000*/  @P0 MOV R24, RZ ;  /* 0x000000ff00180202 */ /* 0x000fe40000000f00 */
[----:B------:R-:W-:Y:S01]  /*4010*/  @P0 MOV R25, R11 ;  /* 0x0000000b00190202 */ /* 0x000fe20000000f00 */
[----:B------:R-:W-:Y:S06]  /*4020*/  BRA `(.L_x_35) ;  /* 0x0000000000147947 */ /* 0x000fec0003800000 */
.L_x_37:
[----:B------:R-:W-:Y:S02]  /*4030*/  LOP3.LUT R25, R19, 0x80000, RZ, 0xfc, !PT ;  /* 0x0008000013197812 */ /* 0x000fe400078efcff */
[----:B------:R-:W-:Y:S01]  /*4040*/  MOV R24, R18 ;  /* 0x0000001200187202 */ /* 0x000fe20000000f00 */
[----:B------:R-:W-:Y:S06]  /*4050*/  BRA `(.L_x_35) ;  /* 0x0000000000087947 */ /* 0x000fec0003800000 */
.L_x_36:
[----:B------:R-:W-:Y:S02]  /*4060*/  LOP3.LUT R25, R21, 0x80000, RZ, 0xfc, !PT ;  /* 0x0008000015197812 */ /* 0x000fe400078efcff */
[----:B------:R-:W-:-:S07]  /*4070*/  MOV R24, R20 ;  /* 0x0000001400187202 */ /* 0x000fce0000000f00 */
.L_x_35:
[----:B------:R-:W-:Y:S02]  /*4080*/  MOV R16, R8 ;  /* 0x0000000800107202 */ /* 0x000fe40000000f00 */
[----:B------:R-:W-:-:S04]  /*4090*/  MOV R17, 0x0 ;  /* 0x0000000000117802 */ /* 0x000fc80000000f00 */
[----:B------:R-:W-:Y:S05]  /*40a0*/  RET.REL.NODEC R16 `(_Z10commonlinePK6float2iiiffPfS2_) ;  /* 0xffffffbc10d47950 */ /* 0x000fea0003c3ffff */
.L_x_38:
[----:B------:R-:W-:-:S00]  /*40b0*/  BRA `(.L_x_38) ;  /* 0xfffffffc00fc7947 */ /* 0x000fc0000383ffff */
[----:B------:R-:W-:-:S00]  /*40c0*/  NOP ;  /* 0x0000000000007918 */ /* 0x000fc00000000000 */
        /* <DEDUP_REMOVED lines=11> */
.L_x_39:


//--------------------- .nv.global.init           --------------------------
	.section	.nv.global.init,"aw",@progbits
	.align	4
.nv.global.init:
	.type		__cudart_i2opi_f,@object
	.size		__cudart_i2opi_f,(.L_0 - __cudart_i2opi_f)
__cudart_i2opi_f:
        /*0000*/ 	.byte	0x41, 0x90, 0x43, 0x3c, 0x99, 0x95, 0x62, 0xdb, 0xc0, 0xdd, 0x34, 0xf5, 0xd1, 0x57, 0x27, 0xfc
        /*0010*/ 	.byte	0x29, 0x15, 0x44, 0x4e, 0x6e, 0x83, 0xf9, 0xa2
.L_0:


//--------------------- .nv.shared.reserved.0     --------------------------
	.section	.nv.shared.reserved.0,"aw",@nobits
	.weak		__nv_reservedSMEM_offset_0_alias
	.size		__nv_reservedSMEM_offset_0_alias, 0, 64
	.other		__nv_reservedSMEM_offset_0_alias,@"STO_CUDA_RESERVED_SHARED STV_DEFAULT"
__nv_reservedSMEM_offset_0_alias:
	.zero		0
	.zero		64


//--------------------- .nv.constant0._Z10commonlinePK6float2iiiffPfS2_ --------------------------
	.section	.nv.constant0._Z10commonlinePK6float2iiiffPfS2_,"a",@progbits
	.sectionflags	@""
	.align	4
.nv.constant0._Z10commonlinePK6float2iiiffPfS2_:
	.zero		944


//--------------------- SYMBOLS --------------------------

	.type		.nv.reservedSmem.offset0,@object
	.size		.nv.reservedSmem.offset0,0x4
